//
// Generated by NVIDIA NVVM Compiler
//
// Compiler Build ID: CL-36424714
// Cuda compilation tools, release 13.0, V13.0.88
// Based on NVVM 20.0.0
//

.version 9.0
.target sm_100
.address_size 64

	// .globl	_Z14tokenize3gramsPKciPf
// _ZZ11l2normalizePfiE4ssum has been demoted
// _ZZ12fuseDecisionPKfiPiPfE7sScores has been demoted
// _ZZ12fuseDecisionPKfiPiPfE8sIndices has been demoted

.visible .entry _Z14tokenize3gramsPKciPf(
	.param .u64 .ptr .align 1 _Z14tokenize3gramsPKciPf_param_0,
	.param .u32 _Z14tokenize3gramsPKciPf_param_1,
	.param .u64 .ptr .align 1 _Z14tokenize3gramsPKciPf_param_2
)
{
	.reg .pred 	%p<2>;
	.reg .b16 	%rs<4>;
	.reg .b32 	%r<7>;
	.reg .b32 	%f<2>;
	.reg .b64 	%rd<18>;

	ld.param.u64 	%rd1, [_Z14tokenize3gramsPKciPf_param_0];
	ld.param.u32 	%r2, [_Z14tokenize3gramsPKciPf_param_1];
	ld.param.u64 	%rd2, [_Z14tokenize3gramsPKciPf_param_2];
	mov.u32 	%r3, %ctaid.x;
	mov.u32 	%r4, %ntid.x;
	mov.u32 	%r5, %tid.x;
	mad.lo.s32 	%r1, %r3, %r4, %r5;
	add.s32 	%r6, %r1, 2;
	setp.ge.s32 	%p1, %r6, %r2;
	@%p1 bra 	$L__BB0_2;
	cvta.to.global.u64 	%rd3, %rd1;
	cvta.to.global.u64 	%rd4, %rd2;
	cvt.s64.s32 	%rd5, %r1;
	add.s64 	%rd6, %rd3, %rd5;
	ld.global.nc.u8 	%rs1, [%rd6];
	cvt.u64.u8 	%rd7, %rs1;
	ld.global.nc.u8 	%rs2, [%rd6+1];
	cvt.u64.u8 	%rd8, %rs2;
	ld.global.nc.u8 	%rs3, [%rd6+2];
	cvt.u64.u8 	%rd9, %rs3;
	xor.b64  	%rd10, %rd7, 2166136261;
	mul.lo.s64 	%rd11, %rd10, 403;
	xor.b64  	%rd12, %rd11, %rd8;
	mul.lo.s64 	%rd13, %rd12, 403;
	xor.b64  	%rd14, %rd13, %rd9;
	mul.lo.s64 	%rd15, %rd14, 1612;
	and.b64  	%rd16, %rd15, 32764;
	add.s64 	%rd17, %rd4, %rd16;
	atom.global.add.f32 	%f1, [%rd17], 0f3F800000;
$L__BB0_2:
	ret;

}
	// .globl	_Z11l2normalizePfi
.visible .entry _Z11l2normalizePfi(
	.param .u64 .ptr .align 1 _Z11l2normalizePfi_param_0,
	.param .u32 _Z11l2normalizePfi_param_1
)
{
	.reg .pred 	%p<8>;
	.reg .b32 	%r<19>;
	.reg .b32 	%f<17>;
	.reg .b64 	%rd<7>;
	// demoted variable
	.shared .align 4 .b8 _ZZ11l2normalizePfiE4ssum[1024];
	ld.param.u64 	%rd2, [_Z11l2normalizePfi_param_0];
	ld.param.u32 	%r11, [_Z11l2normalizePfi_param_1];
	cvta.to.global.u64 	%rd1, %rd2;
	mov.u32 	%r18, %tid.x;
	setp.ge.s32 	%p1, %r18, %r11;
	mov.f32 	%f16, 0f00000000;
	@%p1 bra 	$L__BB1_3;
	mov.f32 	%f16, 0f00000000;
	mov.u32 	%r2, %ntid.x;
	mov.u32 	%r16, %r18;
$L__BB1_2:
	mul.wide.s32 	%rd3, %r16, 4;
	add.s64 	%rd4, %rd1, %rd3;
	ld.global.f32 	%f8, [%rd4];
	fma.rn.f32 	%f16, %f8, %f8, %f16;
	add.s32 	%r16, %r16, %r2;
	setp.lt.s32 	%p2, %r16, %r11;
	@%p2 bra 	$L__BB1_2;
$L__BB1_3:
	shl.b32 	%r12, %r18, 2;
	mov.u32 	%r13, _ZZ11l2normalizePfiE4ssum;
	add.s32 	%r5, %r13, %r12;
	st.shared.f32 	[%r5], %f16;
	bar.sync 	0;
	mov.u32 	%r6, %ntid.x;
	setp.lt.u32 	%p3, %r6, 2;
	@%p3 bra 	$L__BB1_8;
	mov.u32 	%r17, %r6;
$L__BB1_5:
	shr.u32 	%r8, %r17, 1;
	setp.ge.u32 	%p4, %r18, %r8;
	@%p4 bra 	$L__BB1_7;
	shl.b32 	%r14, %r8, 2;
	add.s32 	%r15, %r5, %r14;
	ld.shared.f32 	%f9, [%r15];
	ld.shared.f32 	%f10, [%r5];
	add.f32 	%f11, %f9, %f10;
	st.shared.f32 	[%r5], %f11;
$L__BB1_7:
	bar.sync 	0;
	setp.gt.u32 	%p5, %r17, 3;
	mov.u32 	%r17, %r8;
	@%p5 bra 	$L__BB1_5;
$L__BB1_8:
	setp.ge.s32 	%p6, %r18, %r11;
	ld.shared.f32 	%f12, [_ZZ11l2normalizePfiE4ssum];
	add.f32 	%f4, %f12, 0f2B8CBCCC;
	bar.sync 	0;
	@%p6 bra 	$L__BB1_11;
	sqrt.rn.f32 	%f5, %f4;
$L__BB1_10:
	mul.wide.s32 	%rd5, %r18, 4;
	add.s64 	%rd6, %rd1, %rd5;
	ld.global.f32 	%f13, [%rd6];
	div.rn.f32 	%f14, %f13, %f5;
	st.global.f32 	[%rd6], %f14;
	add.s32 	%r18, %r18, %r6;
	setp.lt.s32 	%p7, %r18, %r11;
	@%p7 bra 	$L__BB1_10;
$L__BB1_11:
	ret;

}
	// .globl	_Z12matvecDotCosPKfS0_Pfii
.visible .entry _Z12matvecDotCosPKfS0_Pfii(
	.param .u64 .ptr .align 1 _Z12matvecDotCosPKfS0_Pfii_param_0,
	.param .u64 .ptr .align 1 _Z12matvecDotCosPKfS0_Pfii_param_1,
	.param .u64 .ptr .align 1 _Z12matvecDotCosPKfS0_Pfii_param_2,
	.param .u32 _Z12matvecDotCosPKfS0_Pfii_param_3,
	.param .u32 _Z12matvecDotCosPKfS0_Pfii_param_4
)
{
	.reg .pred 	%p<11>;
	.reg .b32 	%r<38>;
	.reg .b32 	%f<112>;
	.reg .b64 	%rd<31>;

	ld.param.u64 	%rd11, [_Z12matvecDotCosPKfS0_Pfii_param_0];
	ld.param.u64 	%rd12, [_Z12matvecDotCosPKfS0_Pfii_param_1];
	ld.param.u64 	%rd10, [_Z12matvecDotCosPKfS0_Pfii_param_2];
	ld.param.u32 	%r24, [_Z12matvecDotCosPKfS0_Pfii_param_3];
	ld.param.u32 	%r23, [_Z12matvecDotCosPKfS0_Pfii_param_4];
	cvta.to.global.u64 	%rd1, %rd12;
	cvta.to.global.u64 	%rd2, %rd11;
	mov.u32 	%r25, %ctaid.x;
	mov.u32 	%r26, %ntid.x;
	mov.u32 	%r27, %tid.x;
	mad.lo.s32 	%r1, %r25, %r26, %r27;
	setp.ge.s32 	%p1, %r1, %r24;
	@%p1 bra 	$L__BB2_15;
	setp.lt.s32 	%p2, %r23, 1;
	mov.f32 	%f111, 0f00000000;
	@%p2 bra 	$L__BB2_14;
	mul.lo.s32 	%r2, %r23, %r1;
	and.b32  	%r3, %r23, 15;
	setp.lt.u32 	%p3, %r23, 16;
	mov.f32 	%f111, 0f00000000;
	mov.b32 	%r34, 0;
	@%p3 bra 	$L__BB2_5;
	and.b32  	%r34, %r23, 2147483632;
	neg.s32 	%r32, %r34;
	add.s64 	%rd3, %rd2, 32;
	add.s64 	%rd29, %rd1, 32;
	mov.f32 	%f111, 0f00000000;
	mov.u32 	%r31, %r2;
$L__BB2_4:
	.pragma "nounroll";
	mul.wide.s32 	%rd13, %r31, 4;
	add.s64 	%rd14, %rd3, %rd13;
	ld.global.nc.f32 	%f18, [%rd14+-32];
	ld.global.nc.f32 	%f19, [%rd29+-32];
	fma.rn.f32 	%f20, %f18, %f19, %f111;
	ld.global.nc.f32 	%f21, [%rd14+-28];
	ld.global.nc.f32 	%f22, [%rd29+-28];
	fma.rn.f32 	%f23, %f21, %f22, %f20;
	ld.global.nc.f32 	%f24, [%rd14+-24];
	ld.global.nc.f32 	%f25, [%rd29+-24];
	fma.rn.f32 	%f26, %f24, %f25, %f23;
	ld.global.nc.f32 	%f27, [%rd14+-20];
	ld.global.nc.f32 	%f28, [%rd29+-20];
	fma.rn.f32 	%f29, %f27, %f28, %f26;
	ld.global.nc.f32 	%f30, [%rd14+-16];
	ld.global.nc.f32 	%f31, [%rd29+-16];
	fma.rn.f32 	%f32, %f30, %f31, %f29;
	ld.global.nc.f32 	%f33, [%rd14+-12];
	ld.global.nc.f32 	%f34, [%rd29+-12];
	fma.rn.f32 	%f35, %f33, %f34, %f32;
	ld.global.nc.f32 	%f36, [%rd14+-8];
	ld.global.nc.f32 	%f37, [%rd29+-8];
	fma.rn.f32 	%f38, %f36, %f37, %f35;
	ld.global.nc.f32 	%f39, [%rd14+-4];
	ld.global.nc.f32 	%f40, [%rd29+-4];
	fma.rn.f32 	%f41, %f39, %f40, %f38;
	ld.global.nc.f32 	%f42, [%rd14];
	ld.global.nc.f32 	%f43, [%rd29];
	fma.rn.f32 	%f44, %f42, %f43, %f41;
	ld.global.nc.f32 	%f45, [%rd14+4];
	ld.global.nc.f32 	%f46, [%rd29+4];
	fma.rn.f32 	%f47, %f45, %f46, %f44;
	ld.global.nc.f32 	%f48, [%rd14+8];
	ld.global.nc.f32 	%f49, [%rd29+8];
	fma.rn.f32 	%f50, %f48, %f49, %f47;
	ld.global.nc.f32 	%f51, [%rd14+12];
	ld.global.nc.f32 	%f52, [%rd29+12];
	fma.rn.f32 	%f53, %f51, %f52, %f50;
	ld.global.nc.f32 	%f54, [%rd14+16];
	ld.global.nc.f32 	%f55, [%rd29+16];
	fma.rn.f32 	%f56, %f54, %f55, %f53;
	ld.global.nc.f32 	%f57, [%rd14+20];
	ld.global.nc.f32 	%f58, [%rd29+20];
	fma.rn.f32 	%f59, %f57, %f58, %f56;
	ld.global.nc.f32 	%f60, [%rd14+24];
	ld.global.nc.f32 	%f61, [%rd29+24];
	fma.rn.f32 	%f62, %f60, %f61, %f59;
	ld.global.nc.f32 	%f63, [%rd14+28];
	ld.global.nc.f32 	%f64, [%rd29+28];
	fma.rn.f32 	%f111, %f63, %f64, %f62;
	add.s32 	%r32, %r32, 16;
	add.s32 	%r31, %r31, 16;
	add.s64 	%rd29, %rd29, 64;
	setp.ne.s32 	%p4, %r32, 0;
	@%p4 bra 	$L__BB2_4;
$L__BB2_5:
	setp.eq.s32 	%p5, %r3, 0;
	@%p5 bra 	$L__BB2_14;
	and.b32  	%r11, %r23, 7;
	setp.lt.u32 	%p6, %r3, 8;
	@%p6 bra 	$L__BB2_8;
	add.s32 	%r29, %r34, %r2;
	mul.wide.s32 	%rd15, %r29, 4;
	add.s64 	%rd16, %rd2, %rd15;
	ld.global.nc.f32 	%f66, [%rd16];
	mul.wide.u32 	%rd17, %r34, 4;
	add.s64 	%rd18, %rd1, %rd17;
	ld.global.nc.f32 	%f67, [%rd18];
	fma.rn.f32 	%f68, %f66, %f67, %f111;
	ld.global.nc.f32 	%f69, [%rd16+4];
	ld.global.nc.f32 	%f70, [%rd18+4];
	fma.rn.f32 	%f71, %f69, %f70, %f68;
	ld.global.nc.f32 	%f72, [%rd16+8];
	ld.global.nc.f32 	%f73, [%rd18+8];
	fma.rn.f32 	%f74, %f72, %f73, %f71;
	ld.global.nc.f32 	%f75, [%rd16+12];
	ld.global.nc.f32 	%f76, [%rd18+12];
	fma.rn.f32 	%f77, %f75, %f76, %f74;
	ld.global.nc.f32 	%f78, [%rd16+16];
	ld.global.nc.f32 	%f79, [%rd18+16];
	fma.rn.f32 	%f80, %f78, %f79, %f77;
	ld.global.nc.f32 	%f81, [%rd16+20];
	ld.global.nc.f32 	%f82, [%rd18+20];
	fma.rn.f32 	%f83, %f81, %f82, %f80;
	ld.global.nc.f32 	%f84, [%rd16+24];
	ld.global.nc.f32 	%f85, [%rd18+24];
	fma.rn.f32 	%f86, %f84, %f85, %f83;
	ld.global.nc.f32 	%f87, [%rd16+28];
	ld.global.nc.f32 	%f88, [%rd18+28];
	fma.rn.f32 	%f111, %f87, %f88, %f86;
	add.s32 	%r34, %r34, 8;
$L__BB2_8:
	setp.eq.s32 	%p7, %r11, 0;
	@%p7 bra 	$L__BB2_14;
	and.b32  	%r14, %r23, 3;
	setp.lt.u32 	%p8, %r11, 4;
	@%p8 bra 	$L__BB2_11;
	add.s32 	%r30, %r34, %r2;
	mul.wide.s32 	%rd19, %r30, 4;
	add.s64 	%rd20, %rd2, %rd19;
	ld.global.nc.f32 	%f90, [%rd20];
	mul.wide.u32 	%rd21, %r34, 4;
	add.s64 	%rd22, %rd1, %rd21;
	ld.global.nc.f32 	%f91, [%rd22];
	fma.rn.f32 	%f92, %f90, %f91, %f111;
	ld.global.nc.f32 	%f93, [%rd20+4];
	ld.global.nc.f32 	%f94, [%rd22+4];
	fma.rn.f32 	%f95, %f93, %f94, %f92;
	ld.global.nc.f32 	%f96, [%rd20+8];
	ld.global.nc.f32 	%f97, [%rd22+8];
	fma.rn.f32 	%f98, %f96, %f97, %f95;
	ld.global.nc.f32 	%f99, [%rd20+12];
	ld.global.nc.f32 	%f100, [%rd22+12];
	fma.rn.f32 	%f111, %f99, %f100, %f98;
	add.s32 	%r34, %r34, 4;
$L__BB2_11:
	setp.eq.s32 	%p9, %r14, 0;
	@%p9 bra 	$L__BB2_14;
	mul.wide.u32 	%rd23, %r34, 4;
	add.s64 	%rd30, %rd1, %rd23;
	add.s32 	%r37, %r34, %r2;
	neg.s32 	%r36, %r14;
$L__BB2_13:
	.pragma "nounroll";
	mul.wide.s32 	%rd24, %r37, 4;
	add.s64 	%rd25, %rd2, %rd24;
	ld.global.nc.f32 	%f101, [%rd25];
	ld.global.nc.f32 	%f102, [%rd30];
	fma.rn.f32 	%f111, %f101, %f102, %f111;
	add.s64 	%rd30, %rd30, 4;
	add.s32 	%r37, %r37, 1;
	add.s32 	%r36, %r36, 1;
	setp.ne.s32 	%p10, %r36, 0;
	@%p10 bra 	$L__BB2_13;
$L__BB2_14:
	cvta.to.global.u64 	%rd26, %rd10;
	mul.wide.s32 	%rd27, %r1, 4;
	add.s64 	%rd28, %rd26, %rd27;
	st.global.f32 	[%rd28], %f111;
$L__BB2_15:
	ret;

}
	// .globl	_Z12fuseDecisionPKfiPiPf
.visible .entry _Z12fuseDecisionPKfiPiPf(
	.param .u64 .ptr .align 1 _Z12fuseDecisionPKfiPiPf_param_0,
	.param .u32 _Z12fuseDecisionPKfiPiPf_param_1,
	.param .u64 .ptr .align 1 _Z12fuseDecisionPKfiPiPf_param_2,
	.param .u64 .ptr .align 1 _Z12fuseDecisionPKfiPiPf_param_3
)
{
	.reg .pred 	%p<7>;
	.reg .b32 	%r<20>;
	.reg .b32 	%f<8>;
	.reg .b64 	%rd<9>;
	// demoted variable
	.shared .align 4 .b8 _ZZ12fuseDecisionPKfiPiPfE7sScores[512];
	// demoted variable
	.shared .align 4 .b8 _ZZ12fuseDecisionPKfiPiPfE8sIndices[512];
	ld.param.u64 	%rd1, [_Z12fuseDecisionPKfiPiPf_param_0];
	ld.param.u32 	%r10, [_Z12fuseDecisionPKfiPiPf_param_1];
	ld.param.u64 	%rd2, [_Z12fuseDecisionPKfiPiPf_param_2];
	ld.param.u64 	%rd3, [_Z12fuseDecisionPKfiPiPf_param_3];
	mov.u32 	%r1, %tid.x;
	setp.ge.s32 	%p1, %r1, %r10;
	mov.f32 	%f7, 0fCE6E6B28;
	mov.b32 	%r18, -1;
	@%p1 bra 	$L__BB3_2;
	cvta.to.global.u64 	%rd4, %rd1;
	mul.wide.u32 	%rd5, %r1, 4;
	add.s64 	%rd6, %rd4, %rd5;
	ld.global.nc.f32 	%f7, [%rd6];
	mov.u32 	%r18, %r1;
$L__BB3_2:
	shl.b32 	%r11, %r1, 2;
	mov.u32 	%r12, _ZZ12fuseDecisionPKfiPiPfE7sScores;
	add.s32 	%r3, %r12, %r11;
	st.shared.f32 	[%r3], %f7;
	mov.u32 	%r13, _ZZ12fuseDecisionPKfiPiPfE8sIndices;
	add.s32 	%r4, %r13, %r11;
	st.shared.u32 	[%r4], %r18;
	bar.sync 	0;
	mov.u32 	%r19, %ntid.x;
	setp.lt.u32 	%p2, %r19, 2;
	@%p2 bra 	$L__BB3_7;
$L__BB3_3:
	mov.u32 	%r6, %r19;
	shr.u32 	%r19, %r6, 1;
	setp.ge.u32 	%p3, %r1, %r19;
	@%p3 bra 	$L__BB3_6;
	shl.b32 	%r8, %r19, 2;
	add.s32 	%r14, %r3, %r8;
	ld.shared.f32 	%f3, [%r14];
	ld.shared.f32 	%f5, [%r3];
	setp.leu.f32 	%p4, %f3, %f5;
	@%p4 bra 	$L__BB3_6;
	st.shared.f32 	[%r3], %f3;
	add.s32 	%r15, %r4, %r8;
	ld.shared.u32 	%r16, [%r15];
	st.shared.u32 	[%r4], %r16;
$L__BB3_6:
	bar.sync 	0;
	setp.gt.u32 	%p5, %r6, 3;
	@%p5 bra 	$L__BB3_3;
$L__BB3_7:
	setp.ne.s32 	%p6, %r1, 0;
	@%p6 bra 	$L__BB3_9;
	ld.shared.u32 	%r17, [_ZZ12fuseDecisionPKfiPiPfE8sIndices];
	cvta.to.global.u64 	%rd7, %rd2;
	st.global.u32 	[%rd7], %r17;
	ld.shared.f32 	%f6, [_ZZ12fuseDecisionPKfiPiPfE7sScores];
	cvta.to.global.u64 	%rd8, %rd3;
	st.global.f32 	[%rd8], %f6;
$L__BB3_9:
	ret;

}


// ===== COMPILED SASS (sm_100) =====

	.target	sm_100

	.elftype	@"ET_EXEC"


//--------------------- .note.nv.tkinfo           --------------------------
	.section	.note.nv.tkinfo,"",@"SHT_NOTE"
	.sectionflags	@"SHF_NOTE_NV_TKINFO"
	.tkinfo
        /*0018*/ 	.word	0x00000002
        /*0030*/ 	.string	""
        /*0030*/ 	.string	"ptxas"
        /*0030*/ 	.string	"Cuda compilation tools, release 13.0, V13.0.88"
        /*0030*/ 	.string	"Build cuda_13.0.r13.0/compiler.36424714_0"
        /*0030*/ 	.string	"-arch sm_100 -m 64 "



//--------------------- .note.nv.cuinfo           --------------------------
	.section	.note.nv.cuinfo,"",@"SHT_NOTE"
	.sectionflags	@"SHF_NOTE_NV_CUINFO"
        /*0018*/ 	.short	0x0002
        /*001a*/ 	.short	0x0064
        /*001c*/ 	.short	0x0082
	.zero		2


//--------------------- .nv.info                  --------------------------
	.section	.nv.info,"",@"SHT_CUDA_INFO"
	.align	4


	//----- nvinfo : EIATTR_REGCOUNT
	.align		4
        /*0000*/ 	.byte	0x04, 0x2f
        /*0002*/ 	.short	(.L_1 - .L_0)
	.align		4
.L_0:
        /*0004*/ 	.word	index@(_Z14tokenize3gramsPKciPf)
        /*0008*/ 	.word	0x0000000a


	//----- nvinfo : EIATTR_FRAME_SIZE
	.align		4
.L_1:
        /*000c*/ 	.byte	0x04, 0x11
        /*000e*/ 	.short	(.L_3 - .L_2)
	.align		4
.L_2:
        /*0010*/ 	.word	index@(_Z14tokenize3gramsPKciPf)
        /*0014*/ 	.word	0x00000000


	//----- nvinfo : EIATTR_REGCOUNT
	.align		4
.L_3:
        /*0018*/ 	.byte	0x04, 0x2f
        /*001a*/ 	.short	(.L_5 - .L_4)
	.align		4
.L_4:
        /*001c*/ 	.word	index@(_Z11l2normalizePfi)
        /*0020*/ 	.word	0x00000014


	//----- nvinfo : EIATTR_FRAME_SIZE
	.align		4
.L_5:
        /*0024*/ 	.byte	0x04, 0x11
        /*0026*/ 	.short	(.L_7 - .L_6)
	.align		4
.L_6:
        /*0028*/ 	.word	index@($__internal_1_$__cuda_sm3x_div_rn_noftz_f32_slowpath)
        /*002c*/ 	.word	0x00000000


	//----- nvinfo : EIATTR_FRAME_SIZE
	.align		4
.L_7:
        /*0030*/ 	.byte	0x04, 0x11
        /*0032*/ 	.short	(.L_9 - .L_8)
	.align		4
.L_8:
        /*0034*/ 	.word	index@($__internal_0_$__cuda_sm20_sqrt_rn_f32_slowpath)
        /*0038*/ 	.word	0x00000000


	//----- nvinfo : EIATTR_FRAME_SIZE
	.align		4
.L_9:
        /*003c*/ 	.byte	0x04, 0x11
        /*003e*/ 	.short	(.L_11 - .L_10)
	.align		4
.L_10:
        /*0040*/ 	.word	index@(_Z11l2normalizePfi)
        /*0044*/ 	.word	0x00000000


	//----- nvinfo : EIATTR_REGCOUNT
	.align		4
.L_11:
        /*0048*/ 	.byte	0x04, 0x2f
        /*004a*/ 	.short	(.L_13 - .L_12)
	.align		4
.L_12:
        /*004c*/ 	.word	index@(_Z12matvecDotCosPKfS0_Pfii)
        /*0050*/ 	.word	0x0000001e


	//----- nvinfo : EIATTR_FRAME_SIZE
	.align		4
.L_13:
        /*0054*/ 	.byte	0x04, 0x11
        /*0056*/ 	.short	(.L_15 - .L_14)
	.align		4
.L_14:
        /*0058*/ 	.word	index@(_Z12matvecDotCosPKfS0_Pfii)
        /*005c*/ 	.word	0x00000000


	//----- nvinfo : EIATTR_REGCOUNT
	.align		4
.L_15:
        /*0060*/ 	.byte	0x04, 0x2f
        /*0062*/ 	.short	(.L_17 - .L_16)
	.align		4
.L_16:
        /*0064*/ 	.word	index@(_Z12fuseDecisionPKfiPiPf)
        /*0068*/ 	.word	0x0000000c


	//----- nvinfo : EIATTR_FRAME_SIZE
	.align		4
.L_17:
        /*006c*/ 	.byte	0x04, 0x11
        /*006e*/ 	.short	(.L_19 - .L_18)
	.align		4
.L_18:
        /*0070*/ 	.word	index@(_Z12fuseDecisionPKfiPiPf)
        /*0074*/ 	.word	0x00000000


	//----- nvinfo : EIATTR_MIN_STACK_SIZE
	.align		4
.L_19:
        /*0078*/ 	.byte	0x04, 0x12
        /*007a*/ 	.short	(.L_21 - .L_20)
	.align		4
.L_20:
        /*007c*/ 	.word	index@(_Z12fuseDecisionPKfiPiPf)
        /*0080*/ 	.word	0x00000000


	//----- nvinfo : EIATTR_MIN_STACK_SIZE
	.align		4
.L_21:
        /*0084*/ 	.byte	0x04, 0x12
        /*0086*/ 	.short	(.L_23 - .L_22)
	.align		4
.L_22:
        /*0088*/ 	.word	index@(_Z12matvecDotCosPKfS0_Pfii)
        /*008c*/ 	.word	0x00000000


	//----- nvinfo : EIATTR_MIN_STACK_SIZE
	.align		4
.L_23:
        /*0090*/ 	.byte	0x04, 0x12
        /*0092*/ 	.short	(.L_25 - .L_24)
	.align		4
.L_24:
        /*0094*/ 	.word	index@(_Z11l2normalizePfi)
        /*0098*/ 	.word	0x00000000


	//----- nvinfo : EIATTR_MIN_STACK_SIZE
	.align		4
.L_25:
        /*009c*/ 	.byte	0x04, 0x12
        /*009e*/ 	.short	(.L_27 - .L_26)
	.align		4
.L_26:
        /*00a0*/ 	.word	index@(_Z14tokenize3gramsPKciPf)
        /*00a4*/ 	.word	0x00000000
.L_27:


//--------------------- .nv.compat                --------------------------
	.section	.nv.compat,"",@"SHT_CUDA_COMPAT_INFO"
	.align	4
        /*0000*/ 	.byte	0x02, 0x09, 0x00, 0x00, 0x02, 0x02, 0x01, 0x00, 0x02, 0x05, 0x05, 0x00, 0x03, 0x07, 0x01, 0x01
        /*0010*/ 	.byte	0x02, 0x03, 0x00, 0x00, 0x02, 0x06, 0x01, 0x00, 0x04, 0x0b, 0x08, 0x00, 0x01, 0x00, 0x00, 0x00
        /*0020*/ 	.byte	0x00, 0x00, 0x00, 0x00


//--------------------- .nv.info._Z12fuseDecisionPKfiPiPf --------------------------
	.section	.nv.info._Z12fuseDecisionPKfiPiPf,"",@"SHT_CUDA_INFO"
	.sectionflags	@""
	.align	4


	//----- nvinfo : EIATTR_CUDA_API_VERSION
	.align		4
        /*0000*/ 	.byte	0x04, 0x37
        /*0002*/ 	.short	(.L_29 - .L_28)
.L_28:
        /*0004*/ 	.word	0x00000082


	//----- nvinfo : EIATTR_KPARAM_INFO
	.align		4
.L_29:
        /*0008*/ 	.byte	0x04, 0x17
        /*000a*/ 	.short	(.L_31 - .L_30)
.L_30:
        /*000c*/ 	.word	0x00000000
        /*0010*/ 	.short	0x0003
        /*0012*/ 	.short	0x0018
        /*0014*/ 	.byte	0x00, 0xf5, 0x21, 0x00


	//----- nvinfo : EIATTR_KPARAM_INFO
	.align		4
.L_31:
        /*0018*/ 	.byte	0x04, 0x17
        /*001a*/ 	.short	(.L_33 - .L_32)
.L_32:
        /*001c*/ 	.word	0x00000000
        /*0020*/ 	.short	0x0002
        /*0022*/ 	.short	0x0010
        /*0024*/ 	.byte	0x00, 0xf5, 0x21, 0x00


	//----- nvinfo : EIATTR_KPARAM_INFO
	.align		4
.L_33:
        /*0028*/ 	.byte	0x04, 0x17
        /*002a*/ 	.short	(.L_35 - .L_34)
.L_34:
        /*002c*/ 	.word	0x00000000
        /*0030*/ 	.short	0x0001
        /*0032*/ 	.short	0x0008
        /*0034*/ 	.byte	0x00, 0xf0, 0x11, 0x00


	//----- nvinfo : EIATTR_KPARAM_INFO
	.align		4
.L_35:
        /*0038*/ 	.byte	0x04, 0x17
        /*003a*/ 	.short	(.L_37 - .L_36)
.L_36:
        /*003c*/ 	.word	0x00000000
        /*0040*/ 	.short	0x0000
        /*0042*/ 	.short	0x0000
        /*0044*/ 	.byte	0x00, 0xf5, 0x21, 0x00


	//----- nvinfo : EIATTR_SPARSE_MMA_MASK
	.align		4
.L_37:
        /*0048*/ 	.byte	0x03, 0x50
        /*004a*/ 	.short	0x0000


	//----- nvinfo : EIATTR_MAXREG_COUNT
	.align		4
        /*004c*/ 	.byte	0x03, 0x1b
        /*004e*/ 	.short	0x00ff


	//----- nvinfo : EIATTR_NUM_BARRIERS
	.align		4
        /*0050*/ 	.byte	0x02, 0x4c
        /*0052*/ 	.byte	0x01
	.zero		1


	//----- nvinfo : EIATTR_MERCURY_ISA_VERSION
	.align		4
        /*0054*/ 	.byte	0x03, 0x5f
        /*0056*/ 	.short	0x0101


	//----- nvinfo : EIATTR_VRC_CTA_INIT_COUNT
	.align		4
        /*0058*/ 	.byte	0x02, 0x4a
	.zero		1
	.zero		1


	//----- nvinfo : EIATTR_EXIT_INSTR_OFFSETS
	.align		4
        /*005c*/ 	.byte	0x04, 0x1c
        /*005e*/ 	.short	(.L_39 - .L_38)


	//   ....[0]....
.L_38:
        /*0060*/ 	.word	0x000002b0


	//   ....[1]....
        /*0064*/ 	.word	0x00000350


	//----- nvinfo : EIATTR_CRS_STACK_SIZE
	.align		4
.L_39:
        /*0068*/ 	.byte	0x04, 0x1e
        /*006a*/ 	.short	(.L_41 - .L_40)
.L_40:
        /*006c*/ 	.word	0x00000000


	//----- nvinfo : EIATTR_CBANK_PARAM_SIZE
	.align		4
.L_41:
        /*0070*/ 	.byte	0x03, 0x19
        /*0072*/ 	.short	0x0020


	//----- nvinfo : EIATTR_PARAM_CBANK
	.align		4
        /*0074*/ 	.byte	0x04, 0x0a
        /*0076*/ 	.short	(.L_43 - .L_42)
	.align		4
.L_42:
        /*0078*/ 	.word	index@(.nv.constant0._Z12fuseDecisionPKfiPiPf)
        /*007c*/ 	.short	0x0380
        /*007e*/ 	.short	0x0020


	//----- nvinfo : EIATTR_SW_WAR
	.align		4
.L_43:
        /*0080*/ 	.byte	0x04, 0x36
        /*0082*/ 	.short	(.L_45 - .L_44)
.L_44:
        /*0084*/ 	.word	0x00000008
.L_45:


//--------------------- .nv.info._Z12matvecDotCosPKfS0_Pfii --------------------------
	.section	.nv.info._Z12matvecDotCosPKfS0_Pfii,"",@"SHT_CUDA_INFO"
	.sectionflags	@""
	.align	4


	//----- nvinfo : EIATTR_CUDA_API_VERSION
	.align		4
        /*0000*/ 	.byte	0x04, 0x37
        /*0002*/ 	.short	(.L_47 - .L_46)
.L_46:
        /*0004*/ 	.word	0x00000082


	//----- nvinfo : EIATTR_KPARAM_INFO
	.align		4
.L_47:
        /*0008*/ 	.byte	0x04, 0x17
        /*000a*/ 	.short	(.L_49 - .L_48)
.L_48:
        /*000c*/ 	.word	0x00000000
        /*0010*/ 	.short	0x0004
        /*0012*/ 	.short	0x001c
        /*0014*/ 	.byte	0x00, 0xf0, 0x11, 0x00


	//----- nvinfo : EIATTR_KPARAM_INFO
	.align		4
.L_49:
        /*0018*/ 	.byte	0x04, 0x17
        /*001a*/ 	.short	(.L_51 - .L_50)
.L_50:
        /*001c*/ 	.word	0x00000000
        /*0020*/ 	.short	0x0003
        /*0022*/ 	.short	0x0018
        /*0024*/ 	.byte	0x00, 0xf0, 0x11, 0x00


	//----- nvinfo : EIATTR_KPARAM_INFO
	.align		4
.L_51:
        /*0028*/ 	.byte	0x04, 0x17
        /*002a*/ 	.short	(.L_53 - .L_52)
.L_52:
        /*002c*/ 	.word	0x00000000
        /*0030*/ 	.short	0x0002
        /*0032*/ 	.short	0x0010
        /*0034*/ 	.byte	0x00, 0xf5, 0x21, 0x00


	//----- nvinfo : EIATTR_KPARAM_INFO
	.align		4
.L_53:
        /*0038*/ 	.byte	0x04, 0x17
        /*003a*/ 	.short	(.L_55 - .L_54)
.L_54:
        /*003c*/ 	.word	0x00000000
        /*0040*/ 	.short	0x0001
        /*0042*/ 	.short	0x0008
        /*0044*/ 	.byte	0x00, 0xf5, 0x21, 0x00


	//----- nvinfo : EIATTR_KPARAM_INFO
	.align		4
.L_55:
        /*0048*/ 	.byte	0x04, 0x17
        /*004a*/ 	.short	(.L_57 - .L_56)
.L_56:
        /*004c*/ 	.word	0x00000000
        /*0050*/ 	.short	0x0000
        /*0052*/ 	.short	0x0000
        /*0054*/ 	.byte	0x00, 0xf5, 0x21, 0x00


	//----- nvinfo : EIATTR_SPARSE_MMA_MASK
	.align		4
.L_57:
        /*0058*/ 	.byte	0x03, 0x50
        /*005a*/ 	.short	0x0000


	//----- nvinfo : EIATTR_MAXREG_COUNT
	.align		4
        /*005c*/ 	.byte	0x03, 0x1b
        /*005e*/ 	.short	0x00ff


	//----- nvinfo : EIATTR_MERCURY_ISA_VERSION
	.align		4
        /*0060*/ 	.byte	0x03, 0x5f
        /*0062*/ 	.short	0x0101


	//----- nvinfo : EIATTR_VRC_CTA_INIT_COUNT
	.align		4
        /*0064*/ 	.byte	0x02, 0x4a
	.zero		1
	.zero		1


	//----- nvinfo : EIATTR_EXIT_INSTR_OFFSETS
	.align		4
        /*0068*/ 	.byte	0x04, 0x1c
        /*006a*/ 	.short	(.L_59 - .L_58)


	//   ....[0]....
.L_58:
        /*006c*/ 	.word	0x00000070


	//   ....[1]....
        /*0070*/ 	.word	0x00000a90


	//----- nvinfo : EIATTR_CBANK_PARAM_SIZE
	.align		4
.L_59:
        /*0074*/ 	.byte	0x03, 0x19
        /*0076*/ 	.short	0x0020


	//----- nvinfo : EIATTR_PARAM_CBANK
	.align		4
        /*0078*/ 	.byte	0x04, 0x0a
        /*007a*/ 	.short	(.L_61 - .L_60)
	.align		4
.L_60:
        /*007c*/ 	.word	index@(.nv.constant0._Z12matvecDotCosPKfS0_Pfii)
        /*0080*/ 	.short	0x0380
        /*0082*/ 	.short	0x0020


	//----- nvinfo : EIATTR_SW_WAR
	.align		4
.L_61:
        /*0084*/ 	.byte	0x04, 0x36
        /*0086*/ 	.short	(.L_63 - .L_62)
.L_62:
        /*0088*/ 	.word	0x00000008
.L_63:


//--------------------- .nv.info._Z11l2normalizePfi --------------------------
	.section	.nv.info._Z11l2normalizePfi,"",@"SHT_CUDA_INFO"
	.sectionflags	@""
	.align	4


	//----- nvinfo : EIATTR_CUDA_API_VERSION
	.align		4
        /*0000*/ 	.byte	0x04, 0x37
        /*0002*/ 	.short	(.L_65 - .L_64)
.L_64:
        /*0004*/ 	.word	0x00000082


	//----- nvinfo : EIATTR_KPARAM_INFO
	.align		4
.L_65:
        /*0008*/ 	.byte	0x04, 0x17
        /*000a*/ 	.short	(.L_67 - .L_66)
.L_66:
        /*000c*/ 	.word	0x00000000
        /*0010*/ 	.short	0x0001
        /*0012*/ 	.short	0x0008
        /*0014*/ 	.byte	0x00, 0xf0, 0x11, 0x00


	//----- nvinfo : EIATTR_KPARAM_INFO
	.align		4
.L_67:
        /*0018*/ 	.byte	0x04, 0x17
        /*001a*/ 	.short	(.L_69 - .L_68)
.L_68:
        /*001c*/ 	.word	0x00000000
        /*0020*/ 	.short	0x0000
        /*0022*/ 	.short	0x0000
        /*0024*/ 	.byte	0x00, 0xf5, 0x21, 0x00


	//----- nvinfo : EIATTR_SPARSE_MMA_MASK
	.align		4
.L_69:
        /*0028*/ 	.byte	0x03, 0x50
        /*002a*/ 	.short	0x0000


	//----- nvinfo : EIATTR_MAXREG_COUNT
	.align		4
        /*002c*/ 	.byte	0x03, 0x1b
        /*002e*/ 	.short	0x00ff


	//----- nvinfo : EIATTR_NUM_BARRIERS
	.align		4
        /*0030*/ 	.byte	0x02, 0x4c
        /*0032*/ 	.byte	0x01
	.zero		1


	//----- nvinfo : EIATTR_MERCURY_ISA_VERSION
	.align		4
        /*0034*/ 	.byte	0x03, 0x5f
        /*0036*/ 	.short	0x0101


	//----- nvinfo : EIATTR_VRC_CTA_INIT_COUNT
	.align		4
        /*0038*/ 	.byte	0x02, 0x4a
	.zero		1
	.zero		1


	//----- nvinfo : EIATTR_EXIT_INSTR_OFFSETS
	.align		4
        /*003c*/ 	.byte	0x04, 0x1c
        /*003e*/ 	.short	(.L_71 - .L_70)


	//   ....[0]....
.L_70:
        /*0040*/ 	.word	0x000002f0


	//   ....[1]....
        /*0044*/ 	.word	0x00000520


	//----- nvinfo : EIATTR_CRS_STACK_SIZE
	.align		4
.L_71:
        /*0048*/ 	.byte	0x04, 0x1e
        /*004a*/ 	.short	(.L_73 - .L_72)
.L_72:
        /*004c*/ 	.word	0x00000000


	//----- nvinfo : EIATTR_CBANK_PARAM_SIZE
	.align		4
.L_73:
        /*0050*/ 	.byte	0x03, 0x19
        /*0052*/ 	.short	0x000c


	//----- nvinfo : EIATTR_PARAM_CBANK
	.align		4
        /*0054*/ 	.byte	0x04, 0x0a
        /*0056*/ 	.short	(.L_75 - .L_74)
	.align		4
.L_74:
        /*0058*/ 	.word	index@(.nv.constant0._Z11l2normalizePfi)
        /*005c*/ 	.short	0x0380
        /*005e*/ 	.short	0x000c


	//----- nvinfo : EIATTR_SW_WAR
	.align		4
.L_75:
        /*0060*/ 	.byte	0x04, 0x36
        /*0062*/ 	.short	(.L_77 - .L_76)
.L_76:
        /*0064*/ 	.word	0x00000008
.L_77:


//--------------------- .nv.info._Z14tokenize3gramsPKciPf --------------------------
	.section	.nv.info._Z14tokenize3gramsPKciPf,"",@"SHT_CUDA_INFO"
	.sectionflags	@""
	.align	4


	//----- nvinfo : EIATTR_CUDA_API_VERSION
	.align		4
        /*0000*/ 	.byte	0x04, 0x37
        /*0002*/ 	.short	(.L_79 - .L_78)
.L_78:
        /*0004*/ 	.word	0x00000082


	//----- nvinfo : EIATTR_KPARAM_INFO
	.align		4
.L_79:
        /*0008*/ 	.byte	0x04, 0x17
        /*000a*/ 	.short	(.L_81 - .L_80)
.L_80:
        /*000c*/ 	.word	0x00000000
        /*0010*/ 	.short	0x0002
        /*0012*/ 	.short	0x0010
        /*0014*/ 	.byte	0x00, 0xf5, 0x21, 0x00


	//----- nvinfo : EIATTR_KPARAM_INFO
	.align		4
.L_81:
        /*0018*/ 	.byte	0x04, 0x17
        /*001a*/ 	.short	(.L_83 - .L_82)
.L_82:
        /*001c*/ 	.word	0x00000000
        /*0020*/ 	.short	0x0001
        /*0022*/ 	.short	0x0008
        /*0024*/ 	.byte	0x00, 0xf0, 0x11, 0x00


	//----- nvinfo : EIATTR_KPARAM_INFO
	.align		4
.L_83:
        /*0028*/ 	.byte	0x04, 0x17
        /*002a*/ 	.short	(.L_85 - .L_84)
.L_84:
        /*002c*/ 	.word	0x00000000
        /*0030*/ 	.short	0x0000
        /*0032*/ 	.short	0x0000
        /*0034*/ 	.byte	0x00, 0xf5, 0x21, 0x00


	//----- nvinfo : EIATTR_SPARSE_MMA_MASK
	.align		4
.L_85:
        /*0038*/ 	.byte	0x03, 0x50
        /*003a*/ 	.short	0x0000


	//----- nvinfo : EIATTR_MAXREG_COUNT
	.align		4
        /*003c*/ 	.byte	0x03, 0x1b
        /*003e*/ 	.short	0x00ff


	//----- nvinfo : EIATTR_MERCURY_ISA_VERSION
	.align		4
        /*0040*/ 	.byte	0x03, 0x5f
        /*0042*/ 	.short	0x0101


	//----- nvinfo : EIATTR_VRC_CTA_INIT_COUNT
	.align		4
        /*0044*/ 	.byte	0x02, 0x4a
	.zero		1
	.zero		1


	//----- nvinfo : EIATTR_EXIT_INSTR_OFFSETS
	.align		4
        /*0048*/ 	.byte	0x04, 0x1c
        /*004a*/ 	.short	(.L_87 - .L_86)


	//   ....[0]....
.L_86:
        /*004c*/ 	.word	0x00000080


	//   ....[1]....
        /*0050*/ 	.word	0x000001c0


	//----- nvinfo : EIATTR_CBANK_PARAM_SIZE
	.align		4
.L_87:
        /*0054*/ 	.byte	0x03, 0x19
        /*0056*/ 	.short	0x0018


	//----- nvinfo : EIATTR_PARAM_CBANK
	.align		4
        /*0058*/ 	.byte	0x04, 0x0a
        /*005a*/ 	.short	(.L_89 - .L_88)
	.align		4
.L_88:
        /*005c*/ 	.word	index@(.nv.constant0._Z14tokenize3gramsPKciPf)
        /*0060*/ 	.short	0x0380
        /*0062*/ 	.short	0x0018


	//----- nvinfo : EIATTR_SW_WAR
	.align		4
.L_89:
        /*0064*/ 	.byte	0x04, 0x36
        /*0066*/ 	.short	(.L_91 - .L_90)
.L_90:
        /*0068*/ 	.word	0x00000008
.L_91:


//--------------------- .nv.callgraph             --------------------------
	.section	.nv.callgraph,"",@"SHT_CUDA_CALLGRAPH"
	.align	4
	.sectionentsize	8
	.align		4
        /*0000*/ 	.word	0x00000000
	.align		4
        /*0004*/ 	.word	0xffffffff
	.align		4
        /*0008*/ 	.word	0x00000000
	.align		4
        /*000c*/ 	.word	0xfffffffe
	.align		4
        /*0010*/ 	.word	0x00000000
	.align		4
        /*0014*/ 	.word	0xfffffffd
	.align		4
        /*0018*/ 	.word	0x00000000
	.align		4
        /*001c*/ 	.word	0xfffffffc


//--------------------- .text._Z12fuseDecisionPKfiPiPf --------------------------
	.section	.text._Z12fuseDecisionPKfiPiPf,"ax",@progbits
	.align	128
        .global         _Z12fuseDecisionPKfiPiPf
        .type           _Z12fuseDecisionPKfiPiPf,@function
        .size           _Z12fuseDecisionPKfiPiPf,(.L_x_37 - _Z12fuseDecisionPKfiPiPf)
        .other          _Z12fuseDecisionPKfiPiPf,@"STO_CUDA_ENTRY STV_DEFAULT"
_Z12fuseDecisionPKfiPiPf:
.text._Z12fuseDecisionPKfiPiPf:
[----:B------:R-:W-:Y:S01]  /*0000*/  LDC R1, c[0x0][0x37c] ;  /* 0x0000df00ff017b82 */ /* 0x000fe20000000800 */
[----:B------:R-:W0:Y:S01]  /*0010*/  S2R R9, SR_TID.X ;  /* 0x0000000000097919 */ /* 0x000e220000002100 */
[----:B------:R-:W0:Y:S01]  /*0020*/  LDCU UR4, c[0x0][0x388] ;  /* 0x00007100ff0477ac */ /* 0x000e220008000800 */
[----:B------:R-:W-:Y:S01]  /*0030*/  IMAD.MOV.U32 R0, RZ, RZ, -0x319194d8 ;  /* 0xce6e6b28ff007424 */ /* 0x000fe200078e00ff */
[----:B------:R-:W1:Y:S01]  /*0040*/  LDCU.64 UR8, c[0x0][0x358] ;  /* 0x00006b00ff0877ac */ /* 0x000e620008000a00 */
[----:B0-----:R-:W-:-:S13]  /*0050*/  ISETP.GE.AND P0, PT, R9, UR4, PT ;  /* 0x0000000409007c0c */ /* 0x001fda000bf06270 */
[----:B------:R-:W0:Y:S02]  /*0060*/  @!P0 LDC.64 R2, c[0x0][0x380] ;  /* 0x0000e000ff028b82 */ /* 0x000e240000000a00 */
[----:B0-----:R-:W-:-:S05]  /*0070*/  @!P0 IMAD.WIDE.U32 R2, R9, 0x4, R2 ;  /* 0x0000000409028825 */ /* 0x001fca00078e0002 */
[----:B-1----:R-:W2:Y:S01]  /*0080*/  @!P0 LDG.E.CONSTANT R0, desc[UR8][R2.64] ;  /* 0x0000000802008981 */ /* 0x002ea2000c1e9900 */
[----:B------:R-:W0:Y:S01]  /*0090*/  S2UR UR6, SR_CgaCtaId ;  /* 0x00000000000679c3 */ /* 0x000e220000008800 */
[----:B------:R-:W-:Y:S01]  /*00a0*/  UMOV UR4, 0x400 ;  /* 0x0000040000047882 */ /* 0x000fe20000000000 */
[----:B------:R-:W-:Y:S01]  /*00b0*/  IMAD.MOV.U32 R4, RZ, RZ, -0x1 ;  /* 0xffffffffff047424 */ /* 0x000fe200078e00ff */
[----:B------:R-:W-:Y:S01]  /*00c0*/  UIADD3 UR5, UPT, UPT, UR4, 0x200, URZ ;  /* 0x0000020004057890 */ /* 0x000fe2000fffe0ff */
[----:B------:R-:W-:Y:S01]  /*00d0*/  @!P0 IMAD.MOV.U32 R4, RZ, RZ, R9 ;  /* 0x000000ffff048224 */ /* 0x000fe200078e0009 */
[----:B0-----:R-:W-:Y:S02]  /*00e0*/  ULEA UR4, UR6, UR4, 0x18 ;  /* 0x0000000406047291 */ /* 0x001fe4000f8ec0ff */
[----:B------:R-:W-:-:S04]  /*00f0*/  ULEA UR5, UR6, UR5, 0x18 ;  /* 0x0000000506057291 */ /* 0x000fc8000f8ec0ff */
[C---:B------:R-:W-:Y:S02]  /*0100*/  LEA R5, R9.reuse, UR4, 0x2 ;  /* 0x0000000409057c11 */ /* 0x040fe4000f8e10ff */
[----:B------:R-:W-:-:S03]  /*0110*/  LEA R7, R9, UR5, 0x2 ;  /* 0x0000000509077c11 */ /* 0x000fc6000f8e10ff */
[----:B------:R-:W0:Y:S02]  /*0120*/  LDCU UR4, c[0x0][0x360] ;  /* 0x00006c00ff0477ac */ /* 0x000e240008000800 */
[----:B0-----:R-:W-:Y:S01]  /*0130*/  UISETP.GE.U32.AND UP0, UPT, UR4, 0x2, UPT ;  /* 0x000000020400788c */ /* 0x001fe2000bf06070 */
[----:B--2---:R0:W-:Y:S04]  /*0140*/  STS [R5], R0 ;  /* 0x0000000005007388 */ /* 0x0041e80000000800 */
[----:B------:R0:W-:Y:S01]  /*0150*/  STS [R7], R4 ;  /* 0x0000000407007388 */ /* 0x0001e20000000800 */
[----:B------:R-:W-:Y:S06]  /*0160*/  BAR.SYNC.DEFER_BLOCKING 0x0 ;  /* 0x0000000000007b1d */ /* 0x000fec0000010000 */
[----:B------:R-:W-:Y:S05]  /*0170*/  BRA.U !UP0, `(.L_x_0) ;  /* 0x0000000108487547 */ /* 0x000fea000b800000 */
[----:B0-----:R-:W-:-:S07]  /*0180*/  IMAD.U32 R0, RZ, RZ, UR4 ;  /* 0x00000004ff007e24 */ /* 0x001fce000f8e00ff */
.L_x_3:
[--C-:B------:R-:W-:Y:S01]  /*0190*/  IMAD.MOV.U32 R6, RZ, RZ, R0.reuse ;  /* 0x000000ffff067224 */ /* 0x100fe200078e0000 */
[----:B------:R-:W-:Y:S01]  /*01a0*/  SHF.R.U32.HI R0, RZ, 0x1, R0 ;  /* 0x00000001ff007819 */ /* 0x000fe20000011600 */
[----:B------:R-:W-:Y:S03]  /*01b0*/  BSSY.RECONVERGENT B0, `(.L_x_1) ;  /* 0x000000b000007945 */ /* 0x000fe60003800200 */
[----:B------:R-:W-:-:S13]  /*01c0*/  ISETP.GE.U32.AND P0, PT, R9, R0, PT ;  /* 0x000000000900720c */ /* 0x000fda0003f06070 */
[----:B0-----:R-:W-:Y:S05]  /*01d0*/  @P0 BRA `(.L_x_2) ;  /* 0x0000000000200947 */ /* 0x001fea0003800000 */
[----:B------:R-:W-:Y:S01]  /*01e0*/  IMAD R2, R0, 0x4, R5 ;  /* 0x0000000400027824 */ /* 0x000fe200078e0205 */
[----:B------:R-:W-:Y:S05]  /*01f0*/  LDS R3, [R5] ;  /* 0x0000000005037984 */ /* 0x000fea0000000800 */
[----:B------:R-:W0:Y:S02]  /*0200*/  LDS R2, [R2] ;  /* 0x0000000002027984 */ /* 0x000e240000000800 */
[----:B0-----:R-:W-:-:S13]  /*0210*/  FSETP.GT.AND P0, PT, R2, R3, PT ;  /* 0x000000030200720b */ /* 0x001fda0003f04000 */
[----:B------:R-:W-:Y:S01]  /*0220*/  @P0 IMAD R3, R0, 0x4, R7 ;  /* 0x0000000400030824 */ /* 0x000fe200078e0207 */
[----:B------:R-:W-:Y:S04]  /*0230*/  @P0 STS [R5], R2 ;  /* 0x0000000205000388 */ /* 0x000fe80000000800 */
[----:B------:R-:W0:Y:S04]  /*0240*/  @P0 LDS R4, [R3] ;  /* 0x0000000003040984 */ /* 0x000e280000000800 */
[----:B0-----:R0:W-:Y:S02]  /*0250*/  @P0 STS [R7], R4 ;  /* 0x0000000407000388 */ /* 0x0011e40000000800 */
.L_x_2:
[----:B------:R-:W-:Y:S05]  /*0260*/  BSYNC.RECONVERGENT B0 ;  /* 0x0000000000007941 */ /* 0x000fea0003800200 */
.L_x_1:
[----:B------:R-:W-:Y:S01]  /*0270*/  BAR.SYNC.DEFER_BLOCKING 0x0 ;  /* 0x0000000000007b1d */ /* 0x000fe20000010000 */
[----:B------:R-:W-:-:S13]  /*0280*/  ISETP.GT.U32.AND P0, PT, R6, 0x3, PT ;  /* 0x000000030600780c */ /* 0x000fda0003f04070 */
[----:B------:R-:W-:Y:S05]  /*0290*/  @P0 BRA `(.L_x_3) ;  /* 0xfffffffc00bc0947 */ /* 0x000fea000383ffff */
.L_x_0:
[----:B------:R-:W-:-:S13]  /*02a0*/  ISETP.NE.AND P0, PT, R9, RZ, PT ;  /* 0x000000ff0900720c */ /* 0x000fda0003f05270 */
[----:B------:R-:W-:Y:S05]  /*02b0*/  @P0 EXIT ;  /* 0x000000000000094d */ /* 0x000fea0003800000 */
[----:B------:R-:W1:Y:S01]  /*02c0*/  S2UR UR5, SR_CgaCtaId ;  /* 0x00000000000579c3 */ /* 0x000e620000008800 */
[----:B------:R-:W-:-:S07]  /*02d0*/  UMOV UR4, 0x400 ;  /* 0x0000040000047882 */ /* 0x000fce0000000000 */
[----:B------:R-:W2:Y:S08]  /*02e0*/  LDC.64 R2, c[0x0][0x390] ;  /* 0x0000e400ff027b82 */ /* 0x000eb00000000a00 */
[----:B0-----:R-:W0:Y:S01]  /*02f0*/  LDC.64 R4, c[0x0][0x398] ;  /* 0x0000e600ff047b82 */ /* 0x001e220000000a00 */
[----:B-1----:R-:W-:-:S09]  /*0300*/  ULEA UR4, UR5, UR4, 0x18 ;  /* 0x0000000405047291 */ /* 0x002fd2000f8ec0ff */
[----:B------:R-:W2:Y:S04]  /*0310*/  LDS R7, [UR4+0x200] ;  /* 0x00020004ff077984 */ /* 0x000ea80008000800 */
[----:B------:R-:W0:Y:S04]  /*0320*/  LDS R9, [UR4] ;  /* 0x00000004ff097984 */ /* 0x000e280008000800 */
[----:B--2---:R-:W-:Y:S04]  /*0330*/  STG.E desc[UR8][R2.64], R7 ;  /* 0x0000000702007986 */ /* 0x004fe8000c101908 */
[----:B0-----:R-:W-:Y:S01]  /*0340*/  STG.E desc[UR8][R4.64], R9 ;  /* 0x0000000904007986 */ /* 0x001fe2000c101908 */
[----:B------:R-:W-:Y:S05]  /*0350*/  EXIT ;  /* 0x000000000000794d */ /* 0x000fea0003800000 */
.L_x_4:
[----:B------:R-:W-:-:S00]  /*0360*/  BRA `(.L_x_4) ;  /* 0xfffffffc00fc7947 */ /* 0x000fc0000383ffff */
[----:B------:R-:W-:-:S00]  /*0370*/  NOP ;  /* 0x0000000000007918 */ /* 0x000fc00000000000 */
        /* <DEDUP_REMOVED lines=8> */
.L_x_37:


//--------------------- .text._Z12matvecDotCosPKfS0_Pfii --------------------------
	.section	.text._Z12matvecDotCosPKfS0_Pfii,"ax",@progbits
	.align	128
        .global         _Z12matvecDotCosPKfS0_Pfii
        .type           _Z12matvecDotCosPKfS0_Pfii,@function
        .size           _Z12matvecDotCosPKfS0_Pfii,(.L_x_38 - _Z12matvecDotCosPKfS0_Pfii)
        .other          _Z12matvecDotCosPKfS0_Pfii,@"STO_CUDA_ENTRY STV_DEFAULT"
_Z12matvecDotCosPKfS0_Pfii:
.text._Z12matvecDotCosPKfS0_Pfii:
[----:B------:R-:W-:Y:S01]  /*0000*/  LDC R1, c[0x0][0x37c] ;  /* 0x0000df00ff017b82 */ /* 0x000fe20000000800 */
[----:B------:R-:W0:Y:S07]  /*0010*/  S2R R3, SR_TID.X ;  /* 0x0000000000037919 */ /* 0x000e2e0000002100 */
[----:B------:R-:W0:Y:S01]  /*0020*/  S2UR UR4, SR_CTAID.X ;  /* 0x00000000000479c3 */ /* 0x000e220000002500 */
[----:B------:R-:W1:Y:S07]  /*0030*/  LDCU UR5, c[0x0][0x398] ;  /* 0x00007300ff0577ac */ /* 0x000e6e0008000800 */
[----:B------:R-:W0:Y:S02]  /*0040*/  LDC R0, c[0x0][0x360] ;  /* 0x0000d800ff007b82 */ /* 0x000e240000000800 */
[----:B0-----:R-:W-:-:S05]  /*0050*/  IMAD R0, R0, UR4, R3 ;  /* 0x0000000400007c24 */ /* 0x001fca000f8e0203 */
[----:B-1----:R-:W-:-:S13]  /*0060*/  ISETP.GE.AND P0, PT, R0, UR5, PT ;  /* 0x0000000500007c0c */ /* 0x002fda000bf06270 */
[----:B------:R-:W-:Y:S05]  /*0070*/  @P0 EXIT ;  /* 0x000000000000094d */ /* 0x000fea0003800000 */
[----:B------:R-:W0:Y:S01]  /*0080*/  LDCU UR8, c[0x0][0x39c] ;  /* 0x00007380ff0877ac */ /* 0x000e220008000800 */
[----:B------:R-:W-:Y:S01]  /*0090*/  HFMA2 R15, -RZ, RZ, 0, 0 ;  /* 0x00000000ff0f7431 */ /* 0x000fe200000001ff */
[----:B------:R-:W1:Y:S01]  /*00a0*/  LDCU.64 UR16, c[0x0][0x358] ;  /* 0x00006b00ff1077ac */ /* 0x000e620008000a00 */
[----:B0-----:R-:W-:-:S09]  /*00b0*/  UISETP.GE.AND UP0, UPT, UR8, 0x1, UPT ;  /* 0x000000010800788c */ /* 0x001fd2000bf06270 */
[----:B-1----:R-:W-:Y:S05]  /*00c0*/  BRA.U !UP0, `(.L_x_5) ;  /* 0x0000000908647547 */ /* 0x002fea000b800000 */
[----:B------:R-:W-:Y:S02]  /*00d0*/  UISETP.GE.U32.AND UP1, UPT, UR8, 0x10, UPT ;  /* 0x000000100800788c */ /* 0x000fe4000bf26070 */
[----:B------:R-:W-:Y:S01]  /*00e0*/  IMAD R7, R0, UR8, RZ ;  /* 0x0000000800077c24 */ /* 0x000fe2000f8e02ff */
[----:B------:R-:W-:Y:S01]  /*00f0*/  ULOP3.LUT UR9, UR8, 0xf, URZ, 0xc0, !UPT ;  /* 0x0000000f08097892 */ /* 0x000fe2000f8ec0ff */
[----:B------:R-:W-:Y:S02]  /*0100*/  MOV R15, RZ ;  /* 0x000000ff000f7202 */ /* 0x000fe40000000f00 */
[----:B------:R-:W-:Y:S01]  /*0110*/  MOV R8, RZ ;  /* 0x000000ff00087202 */ /* 0x000fe20000000f00 */
[----:B------:R-:W-:Y:S02]  /*0120*/  UISETP.NE.AND UP0, UPT, UR9, URZ, UPT ;  /* 0x000000ff0900728c */ /* 0x000fe4000bf05270 */
[----:B------:R-:W-:Y:S09]  /*0130*/  BRA.U !UP1, `(.L_x_6) ;  /* 0x0000000509147547 */ /* 0x000ff2000b800000 */
[----:B------:R-:W0:Y:S01]  /*0140*/  LDCU.128 UR12, c[0x0][0x380] ;  /* 0x00007000ff0c77ac */ /* 0x000e220008000c00 */
[----:B------:R-:W-:Y:S02]  /*0150*/  MOV R15, RZ ;  /* 0x000000ff000f7202 */ /* 0x000fe40000000f00 */
[----:B------:R-:W-:Y:S01]  /*0160*/  MOV R6, R7 ;  /* 0x0000000700067202 */ /* 0x000fe20000000f00 */
[----:B------:R-:W-:-:S04]  /*0170*/  ULOP3.LUT UR10, UR8, 0x7ffffff0, URZ, 0xc0, !UPT ;  /* 0x7ffffff0080a7892 */ /* 0x000fc8000f8ec0ff */
[----:B------:R-:W-:Y:S02]  /*0180*/  UIADD3 UR11, UPT, UPT, -UR10, URZ, URZ ;  /* 0x000000ff0a0b7290 */ /* 0x000fe4000fffe1ff */
[----:B------:R-:W-:Y:S01]  /*0190*/  MOV R8, UR10 ;  /* 0x0000000a00087c02 */ /* 0x000fe20008000f00 */
[----:B0-----:R-:W-:Y:S02]  /*01a0*/  UIADD3 UR4, UP2, UPT, UR14, 0x20, URZ ;  /* 0x000000200e047890 */ /* 0x001fe4000ff5e0ff */
[----:B------:R-:W-:Y:S02]  /*01b0*/  UIADD3 UR6, UP1, UPT, UR12, 0x20, URZ ;  /* 0x000000200c067890 */ /* 0x000fe4000ff3e0ff */
[----:B------:R-:W-:Y:S02]  /*01c0*/  UIADD3.X UR5, UPT, UPT, URZ, UR15, URZ, UP2, !UPT ;  /* 0x0000000fff057290 */ /* 0x000fe400097fe4ff */
[----:B------:R-:W-:Y:S01]  /*01d0*/  MOV R2, UR4 ;  /* 0x0000000400027c02 */ /* 0x000fe20008000f00 */
[----:B------:R-:W-:-:S03]  /*01e0*/  UIADD3.X UR7, UPT, UPT, URZ, UR13, URZ, UP1, !UPT ;  /* 0x0000000dff077290 */ /* 0x000fc60008ffe4ff */
[----:B------:R-:W-:-:S09]  /*01f0*/  MOV R3, UR5 ;  /* 0x0000000500037c02 */ /* 0x000fd20008000f00 */
.L_x_7:
[----:B------:R-:W-:Y:S01]  /*0200*/  MOV R4, UR6 ;  /* 0x0000000600047c02 */ /* 0x000fe20008000f00 */
[----:B------:R-:W2:Y:S01]  /*0210*/  LDG.E.CONSTANT R17, desc[UR16][R2.64+-0x20] ;  /* 0xffffe01002117981 */ /* 0x000ea2000c1e9900 */
[----:B------:R-:W-:-:S03]  /*0220*/  MOV R5, UR7 ;  /* 0x0000000700057c02 */ /* 0x000fc60008000f00 */
[----:B------:R-:W3:Y:S01]  /*0230*/  LDG.E.CONSTANT R25, desc[UR16][R2.64+-0x1c] ;  /* 0xffffe41002197981 */ /* 0x000ee2000c1e9900 */
[----:B------:R-:W-:-:S03]  /*0240*/  IMAD.WIDE R4, R6, 0x4, R4 ;  /* 0x0000000406047825 */ /* 0x000fc600078e0204 */
[----:B------:R-:W4:Y:S04]  /*0250*/  LDG.E.CONSTANT R19, desc[UR16][R2.64+-0x18] ;  /* 0xffffe81002137981 */ /* 0x000f28000c1e9900 */
[----:B------:R-:W2:Y:S04]  /*0260*/  LDG.E.CONSTANT R16, desc[UR16][R4.64+-0x20] ;  /* 0xffffe01004107981 */ /* 0x000ea8000c1e9900 */
[----:B------:R-:W3:Y:S04]  /*0270*/  LDG.E.CONSTANT R18, desc[UR16][R4.64+-0x1c] ;  /* 0xffffe41004127981 */ /* 0x000ee8000c1e9900 */
[----:B------:R-:W4:Y:S04]  /*0280*/  LDG.E.CONSTANT R20, desc[UR16][R4.64+-0x18] ;  /* 0xffffe81004147981 */ /* 0x000f28000c1e9900 */
[----:B------:R-:W5:Y:S04]  /*0290*/  LDG.E.CONSTANT R22, desc[UR16][R2.64+-0x14] ;  /* 0xffffec1002167981 */ /* 0x000f68000c1e9900 */
        /* <DEDUP_REMOVED lines=8> */
[----:B------:R-:W5:Y:S01]  /*0320*/  LDG.E.CONSTANT R14, desc[UR16][R4.64+-0x4] ;  /* 0xfffffc10040e7981 */ /* 0x000f62000c1e9900 */
[----:B--2---:R-:W-:-:S03]  /*0330*/  FFMA R17, R16, R17, R15 ;  /* 0x0000001110117223 */ /* 0x004fc6000000000f */
[----:B------:R-:W2:Y:S04]  /*0340*/  LDG.E.CONSTANT R15, desc[UR16][R2.64] ;  /* 0x00000010020f7981 */ /* 0x000ea8000c1e9900 */
[----:B------:R-:W2:Y:S01]  /*0350*/  LDG.E.CONSTANT R16, desc[UR16][R4.64] ;  /* 0x0000001004107981 */ /* 0x000ea2000c1e9900 */
[----:B---3--:R-:W-:-:S03]  /*0360*/  FFMA R25, R18, R25, R17 ;  /* 0x0000001912197223 */ /* 0x008fc60000000011 */
[----:B------:R-:W3:Y:S01]  /*0370*/  LDG.E.CONSTANT R17, desc[UR16][R2.64+0x4] ;  /* 0x0000041002117981 */ /* 0x000ee2000c1e9900 */
[----:B----4-:R-:W-:-:S03]  /*0380*/  FFMA R26, R20, R19, R25 ;  /* 0x00000013141a7223 */ /* 0x010fc60000000019 */
[----:B------:R-:W3:Y:S04]  /*0390*/  LDG.E.CONSTANT R18, desc[UR16][R4.64+0x4] ;  /* 0x0000041004127981 */ /* 0x000ee8000c1e9900 */
[----:B------:R-:W4:Y:S01]  /*03a0*/  LDG.E.CONSTANT R20, desc[UR16][R2.64+0x8] ;  /* 0x0000081002147981 */ /* 0x000f22000c1e9900 */
[----:B-----5:R-:W-:-:S03]  /*03b0*/  FFMA R25, R21, R22, R26 ;  /* 0x0000001615197223 */ /* 0x020fc6000000001a */
[----:B------:R-:W4:Y:S04]  /*03c0*/  LDG.E.CONSTANT R19, desc[UR16][R4.64+0x8] ;  /* 0x0000081004137981 */ /* 0x000f28000c1e9900 */
[----:B------:R-:W5:Y:S01]  /*03d0*/  LDG.E.CONSTANT R22, desc[UR16][R2.64+0xc] ;  /* 0x00000c1002167981 */ /* 0x000f62000c1e9900 */
[----:B------:R-:W-:-:S03]  /*03e0*/  FFMA R25, R24, R23, R25 ;  /* 0x0000001718197223 */ /* 0x000fc60000000019 */
[----:B------:R-:W5:Y:S04]  /*03f0*/  LDG.E.CONSTANT R21, desc[UR16][R4.64+0xc] ;  /* 0x00000c1004157981 */ /* 0x000f68000c1e9900 */
[----:B------:R-:W5:Y:S01]  /*0400*/  LDG.E.CONSTANT R24, desc[UR16][R2.64+0x10] ;  /* 0x0000101002187981 */ /* 0x000f62000c1e9900 */
[----:B------:R-:W-:-:S03]  /*0410*/  FFMA R25, R10, R9, R25 ;  /* 0x000000090a197223 */ /* 0x000fc60000000019 */
[----:B------:R-:W5:Y:S04]  /*0420*/  LDG.E.CONSTANT R23, desc[UR16][R4.64+0x10] ;  /* 0x0000101004177981 */ /* 0x000f68000c1e9900 */
[----:B------:R-:W5:Y:S01]  /*0430*/  LDG.E.CONSTANT R10, desc[UR16][R2.64+0x14] ;  /* 0x00001410020a7981 */ /* 0x000f62000c1e9900 */
[----:B------:R-:W-:-:S03]  /*0440*/  FFMA R27, R12, R11, R25 ;  /* 0x0000000b0c1b7223 */ /* 0x000fc60000000019 */
[----:B------:R-:W5:Y:S04]  /*0450*/  LDG.E.CONSTANT R9, desc[UR16][R4.64+0x14] ;  /* 0x0000141004097981 */ /* 0x000f68000c1e9900 */
[----:B------:R-:W5:Y:S04]  /*0460*/  LDG.E.CONSTANT R11, desc[UR16][R2.64+0x18] ;  /* 0x00001810020b7981 */ /* 0x000f68000c1e9900 */
[----:B------:R-:W5:Y:S04]  /*0470*/  LDG.E.CONSTANT R12, desc[UR16][R4.64+0x18] ;  /* 0x00001810040c7981 */ /* 0x000f68000c1e9900 */
[----:B------:R-:W5:Y:S04]  /*0480*/  LDG.E.CONSTANT R25, desc[UR16][R4.64+0x1c] ;  /* 0x00001c1004197981 */ /* 0x000f68000c1e9900 */
[----:B------:R0:W5:Y:S01]  /*0490*/  LDG.E.CONSTANT R26, desc[UR16][R2.64+0x1c] ;  /* 0x00001c10021a7981 */ /* 0x000162000c1e9900 */
[----:B------:R-:W-:Y:S01]  /*04a0*/  FFMA R13, R14, R13, R27 ;  /* 0x0000000d0e0d7223 */ /* 0x000fe2000000001b */
[----:B------:R-:W-:-:S04]  /*04b0*/  UIADD3 UR11, UPT, UPT, UR11, 0x10, URZ ;  /* 0x000000100b0b7890 */ /* 0x000fc8000fffe0ff */
[----:B------:R-:W-:Y:S01]  /*04c0*/  UISETP.NE.AND UP1, UPT, UR11, URZ, UPT ;  /* 0x000000ff0b00728c */ /* 0x000fe2000bf25270 */
[----:B0-----:R-:W-:Y:S02]  /*04d0*/  IADD3 R2, P0, PT, R2, 0x40, RZ ;  /* 0x0000004002027810 */ /* 0x001fe40007f1e0ff */
[----:B------:R-:W-:Y:S02]  /*04e0*/  IADD3 R6, PT, PT, R6, 0x10, RZ ;  /* 0x0000001006067810 */ /* 0x000fe40007ffe0ff */
[----:B------:R-:W-:Y:S01]  /*04f0*/  IADD3.X R3, PT, PT, RZ, R3, RZ, P0, !PT ;  /* 0x00000003ff037210 */ /* 0x000fe200007fe4ff */
[----:B--2---:R-:W-:-:S04]  /*0500*/  FFMA R13, R16, R15, R13 ;  /* 0x0000000f100d7223 */ /* 0x004fc8000000000d */
[----:B---3--:R-:W-:-:S04]  /*0510*/  FFMA R18, R18, R17, R13 ;  /* 0x0000001112127223 */ /* 0x008fc8000000000d */
[----:B----4-:R-:W-:-:S04]  /*0520*/  FFMA R18, R19, R20, R18 ;  /* 0x0000001413127223 */ /* 0x010fc80000000012 */
[----:B-----5:R-:W-:-:S04]  /*0530*/  FFMA R18, R21, R22, R18 ;  /* 0x0000001615127223 */ /* 0x020fc80000000012 */
[----:B------:R-:W-:-:S04]  /*0540*/  FFMA R18, R23, R24, R18 ;  /* 0x0000001817127223 */ /* 0x000fc80000000012 */
[----:B------:R-:W-:-:S04]  /*0550*/  FFMA R9, R9, R10, R18 ;  /* 0x0000000a09097223 */ /* 0x000fc80000000012 */
[----:B------:R-:W-:-:S04]  /*0560*/  FFMA R12, R12, R11, R9 ;  /* 0x0000000b0c0c7223 */ /* 0x000fc80000000009 */
[----:B------:R-:W-:Y:S01]  /*0570*/  FFMA R15, R25, R26, R12 ;  /* 0x0000001a190f7223 */ /* 0x000fe2000000000c */
[----:B------:R-:W-:Y:S06]  /*0580*/  BRA.U UP1, `(.L_x_7) ;  /* 0xfffffffd011c7547 */ /* 0x000fec000b83ffff */
.L_x_6:
[----:B------:R-:W-:Y:S05]  /*0590*/  BRA.U !UP0, `(.L_x_5) ;  /* 0x0000000508307547 */ /* 0x000fea000b800000 */
[----:B------:R-:W-:Y:S02]  /*05a0*/  UISETP.GE.U32.AND UP0, UPT, UR9, 0x8, UPT ;  /* 0x000000080900788c */ /* 0x000fe4000bf06070 */
[----:B------:R-:W-:-:S04]  /*05b0*/  ULOP3.LUT UR5, UR8, 0x7, URZ, 0xc0, !UPT ;  /* 0x0000000708057892 */ /* 0x000fc8000f8ec0ff */
[----:B------:R-:W-:-:S03]  /*05c0*/  UISETP.NE.AND UP1, UPT, UR5, URZ, UPT ;  /* 0x000000ff0500728c */ /* 0x000fc6000bf25270 */
[----:B------:R-:W-:Y:S08]  /*05d0*/  BRA.U !UP0, `(.L_x_8) ;  /* 0x0000000108787547 */ /* 0x000ff0000b800000 */
[----:B------:R-:W0:Y:S01]  /*05e0*/  LDC.64 R2, c[0x0][0x380] ;  /* 0x0000e000ff027b82 */ /* 0x000e220000000a00 */
[----:B------:R-:W-:-:S07]  /*05f0*/  IADD3 R9, PT, PT, R7, R8, RZ ;  /* 0x0000000807097210 */ /* 0x000fce0007ffe0ff */
[----:B------:R-:W1:Y:S01]  /*0600*/  LDC.64 R4, c[0x0][0x388] ;  /* 0x0000e200ff047b82 */ /* 0x000e620000000a00 */
[----:B0-----:R-:W-:-:S05]  /*0610*/  IMAD.WIDE R2, R9, 0x4, R2 ;  /* 0x0000000409027825 */ /* 0x001fca00078e0202 */
[----:B------:R-:W2:Y:S01]  /*0620*/  LDG.E.CONSTANT R10, desc[UR16][R2.64] ;  /* 0x00000010020a7981 */ /* 0x000ea2000c1e9900 */
[----:B-1----:R-:W-:-:S03]  /*0630*/  IMAD.WIDE.U32 R4, R8, 0x4, R4 ;  /* 0x0000000408047825 */ /* 0x002fc600078e0004 */
[----:B------:R-:W3:Y:S04]  /*0640*/  LDG.E.CONSTANT R13, desc[UR16][R2.64+0x4] ;  /* 0x00000410020d7981 */ /* 0x000ee8000c1e9900 */
[----:B------:R-:W2:Y:S04]  /*0650*/  LDG.E.CONSTANT R11, desc[UR16][R4.64] ;  /* 0x00000010040b7981 */ /* 0x000ea8000c1e9900 */
[----:B------:R-:W3:Y:S04]  /*0660*/  LDG.E.CONSTANT R12, desc[UR16][R4.64+0x4] ;  /* 0x00000410040c7981 */ /* 0x000ee8000c1e9900 */
[----:B------:R-:W4:Y:S04]  /*0670*/  LDG.E.CONSTANT R17, desc[UR16][R2.64+0x8] ;  /* 0x0000081002117981 */ /* 0x000f28000c1e9900 */
        /* <DEDUP_REMOVED lines=11> */
[----:B------:R-:W-:Y:S01]  /*0730*/  IADD3 R8, PT, PT, R8, 0x8, RZ ;  /* 0x0000000808087810 */ /* 0x000fe20007ffe0ff */
[----:B--2---:R-:W-:-:S04]  /*0740*/  FFMA R10, R10, R11, R15 ;  /* 0x0000000b0a0a7223 */ /* 0x004fc8000000000f */
[----:B---3--:R-:W-:-:S04]  /*0750*/  FFMA R10, R13, R12, R10 ;  /* 0x0000000c0d0a7223 */ /* 0x008fc8000000000a */
[----:B----4-:R-:W-:-:S04]  /*0760*/  FFMA R10, R17, R14, R10 ;  /* 0x0000000e110a7223 */ /* 0x010fc8000000000a */
[----:B-----5:R-:W-:-:S04]  /*0770*/  FFMA R10, R19, R16, R10 ;  /* 0x00000010130a7223 */ /* 0x020fc8000000000a */
[----:B------:R-:W-:-:S04]  /*0780*/  FFMA R10, R21, R18, R10 ;  /* 0x00000012150a7223 */ /* 0x000fc8000000000a */
[----:B------:R-:W-:-:S04]  /*0790*/  FFMA R23, R23, R20, R10 ;  /* 0x0000001417177223 */ /* 0x000fc8000000000a */
[----:B------:R-:W-:-:S04]  /*07a0*/  FFMA R6, R6, R9, R23 ;  /* 0x0000000906067223 */ /* 0x000fc80000000017 */
[----:B------:R-:W-:-:S07]  /*07b0*/  FFMA R15, R25, R22, R6 ;  /* 0x00000016190f7223 */ /* 0x000fce0000000006 */
.L_x_8:
        /* <DEDUP_REMOVED lines=17> */
[----:B------:R-:W5:Y:S01]  /*08d0*/  LDG.E.CONSTANT R14, desc[UR16][R4.64+0xc] ;  /* 0x00000c10040e7981 */ /* 0x000f62000c1e9900 */
[----:B------:R-:W-:Y:S01]  /*08e0*/  IADD3 R8, PT, PT, R8, 0x4, RZ ;  /* 0x0000000408087810 */ /* 0x000fe20007ffe0ff */
[----:B--2---:R-:W-:-:S04]  /*08f0*/  FFMA R6, R6, R9, R15 ;  /* 0x0000000906067223 */ /* 0x004fc8000000000f */
[----:B---3--:R-:W-:-:S04]  /*0900*/  FFMA R6, R11, R10, R6 ;  /* 0x0000000a0b067223 */ /* 0x008fc80000000006 */
[----:B----4-:R-:W-:-:S04]  /*0910*/  FFMA R6, R13, R12, R6 ;  /* 0x0000000c0d067223 */ /* 0x010fc80000000006 */
[----:B-----5:R-:W-:-:S07]  /*0920*/  FFMA R15, R17, R14, R6 ;  /* 0x0000000e110f7223 */ /* 0x020fce0000000006 */
.L_x_9:
[----:B------:R-:W-:Y:S05]  /*0930*/  BRA.U !UP1, `(.L_x_5) ;  /* 0x0000000109487547 */ /* 0x000fea000b800000 */
[----:B------:R-:W0:Y:S01]  /*0940*/  LDC.64 R2, c[0x0][0x388] ;  /* 0x0000e200ff027b82 */ /* 0x000e220000000a00 */
[----:B------:R-:W-:Y:S01]  /*0950*/  IADD3 R7, PT, PT, R7, R8, RZ ;  /* 0x0000000807077210 */ /* 0x000fe20007ffe0ff */
[----:B------:R-:W-:-:S06]  /*0960*/  UIADD3 UR4, UPT, UPT, -UR4, URZ, URZ ;  /* 0x000000ff04047290 */ /* 0x000fcc000fffe1ff */
[----:B------:R-:W1:Y:S01]  /*0970*/  LDC.64 R10, c[0x0][0x380] ;  /* 0x0000e000ff0a7b82 */ /* 0x000e620000000a00 */
[----:B0-----:R-:W-:-:S03]  /*0980*/  IMAD.WIDE.U32 R2, R8, 0x4, R2 ;  /* 0x0000000408027825 */ /* 0x001fc600078e0002 */
[----:B------:R-:W-:Y:S02]  /*0990*/  MOV R6, R2 ;  /* 0x0000000200067202 */ /* 0x000fe40000000f00 */
[----:B------:R-:W-:-:S07]  /*09a0*/  MOV R5, R3 ;  /* 0x0000000300057202 */ /* 0x000fce0000000f00 */
.L_x_10:
[----:B-1----:R-:W-:Y:S01]  /*09b0*/  IMAD.WIDE R2, R7, 0x4, R10 ;  /* 0x0000000407027825 */ /* 0x002fe200078e020a */
[----:B------:R-:W-:-:S05]  /*09c0*/  MOV R4, R6 ;  /* 0x0000000600047202 */ /* 0x000fca0000000f00 */
[----:B------:R-:W2:Y:S04]  /*09d0*/  LDG.E.CONSTANT R2, desc[UR16][R2.64] ;  /* 0x0000001002027981 */ /* 0x000ea8000c1e9900 */
[----:B------:R0:W2:Y:S01]  /*09e0*/  LDG.E.CONSTANT R4, desc[UR16][R4.64] ;  /* 0x0000001004047981 */ /* 0x0000a2000c1e9900 */
[----:B------:R-:W-:Y:S01]  /*09f0*/  UIADD3 UR4, UPT, UPT, UR4, 0x1, URZ ;  /* 0x0000000104047890 */ /* 0x000fe2000fffe0ff */
[----:B------:R-:W-:Y:S02]  /*0a00*/  IADD3 R6, P0, PT, R6, 0x4, RZ ;  /* 0x0000000406067810 */ /* 0x000fe40007f1e0ff */
[----:B------:R-:W-:Y:S01]  /*0a10*/  IADD3 R7, PT, PT, R7, 0x1, RZ ;  /* 0x0000000107077810 */ /* 0x000fe20007ffe0ff */
[----:B------:R-:W-:Y:S01]  /*0a20*/  UISETP.NE.AND UP0, UPT, UR4, URZ, UPT ;  /* 0x000000ff0400728c */ /* 0x000fe2000bf05270 */
[----:B0-----:R-:W-:Y:S01]  /*0a30*/  IADD3.X R5, PT, PT, RZ, R5, RZ, P0, !PT ;  /* 0x00000005ff057210 */ /* 0x001fe200007fe4ff */
[----:B--2---:R-:W-:-:S07]  /*0a40*/  FFMA R15, R2, R4, R15 ;  /* 0x00000004020f7223 */ /* 0x004fce000000000f */
[----:B------:R-:W-:Y:S05]  /*0a50*/  BRA.U UP0, `(.L_x_10) ;  /* 0xfffffffd00d47547 */ /* 0x000fea000b83ffff */
.L_x_5:
[----:B------:R-:W0:Y:S02]  /*0a60*/  LDC.64 R2, c[0x0][0x390] ;  /* 0x0000e400ff027b82 */ /* 0x000e240000000a00 */
[----:B0-----:R-:W-:-:S05]  /*0a70*/  IMAD.WIDE R2, R0, 0x4, R2 ;  /* 0x0000000400027825 */ /* 0x001fca00078e0202 */
[----:B------:R-:W-:Y:S01]  /*0a80*/  STG.E desc[UR16][R2.64], R15 ;  /* 0x0000000f02007986 */ /* 0x000fe2000c101910 */
[----:B------:R-:W-:Y:S05]  /*0a90*/  EXIT ;  /* 0x000000000000794d */ /* 0x000fea0003800000 */
.L_x_11:
        /* <DEDUP_REMOVED lines=14> */
.L_x_38:


//--------------------- .text._Z11l2normalizePfi  --------------------------
	.section	.text._Z11l2normalizePfi,"ax",@progbits
	.align	128
        .global         _Z11l2normalizePfi
        .type           _Z11l2normalizePfi,@function
        .size           _Z11l2normalizePfi,(.L_x_36 - _Z11l2normalizePfi)
        .other          _Z11l2normalizePfi,@"STO_CUDA_ENTRY STV_DEFAULT"
_Z11l2normalizePfi:
.text._Z11l2normalizePfi:
[----:B------:R-:W-:Y:S01]  /*0000*/  LDC R1, c[0x0][0x37c] ;  /* 0x0000df00ff017b82 */ /* 0x000fe20000000800 */
[----:B------:R-:W0:Y:S01]  /*0010*/  S2R R7, SR_TID.X ;  /* 0x0000000000077919 */ /* 0x000e220000002100 */
[----:B------:R-:W0:Y:S01]  /*0020*/  LDCU UR4, c[0x0][0x388] ;  /* 0x00007100ff0477ac */ /* 0x000e220008000800 */
[----:B------:R-:W-:Y:S01]  /*0030*/  BSSY.RECONVERGENT B0, `(.L_x_12) ;  /* 0x000000f000007945 */ /* 0x000fe20003800200 */
[----:B------:R-:W-:Y:S01]  /*0040*/  IMAD.MOV.U32 R0, RZ, RZ, RZ ;  /* 0x000000ffff007224 */ /* 0x000fe200078e00ff */
[----:B------:R-:W1:Y:S01]  /*0050*/  LDCU.64 UR6, c[0x0][0x358] ;  /* 0x00006b00ff0677ac */ /* 0x000e620008000a00 */
[----:B0-----:R-:W-:-:S13]  /*0060*/  ISETP.GE.AND P0, PT, R7, UR4, PT ;  /* 0x0000000407007c0c */ /* 0x001fda000bf06270 */
[----:B-1----:R-:W-:Y:S05]  /*0070*/  @P0 BRA `(.L_x_13) ;  /* 0x0000000000280947 */ /* 0x002fea0003800000 */
[----:B------:R-:W0:Y:S01]  /*0080*/  LDC R6, c[0x0][0x360] ;  /* 0x0000d800ff067b82 */ /* 0x000e220000000800 */
[----:B------:R-:W-:Y:S02]  /*0090*/  IMAD.MOV.U32 R0, RZ, RZ, RZ ;  /* 0x000000ffff007224 */ /* 0x000fe400078e00ff */
[----:B------:R-:W-:-:S05]  /*00a0*/  IMAD.MOV.U32 R9, RZ, RZ, R7 ;  /* 0x000000ffff097224 */ /* 0x000fca00078e0007 */
[----:B------:R-:W1:Y:S02]  /*00b0*/  LDC.64 R4, c[0x0][0x380] ;  /* 0x0000e000ff047b82 */ /* 0x000e640000000a00 */
.L_x_14:
[----:B-1----:R-:W-:-:S06]  /*00c0*/  IMAD.WIDE R2, R9, 0x4, R4 ;  /* 0x0000000409027825 */ /* 0x002fcc00078e0204 */
[----:B------:R-:W2:Y:S01]  /*00d0*/  LDG.E R3, desc[UR6][R2.64] ;  /* 0x0000000602037981 */ /* 0x000ea2000c1e1900 */
[----:B0-----:R-:W-:-:S05]  /*00e0*/  IMAD.IADD R9, R6, 0x1, R9 ;  /* 0x0000000106097824 */ /* 0x001fca00078e0209 */
[----:B------:R-:W-:Y:S01]  /*00f0*/  ISETP.GE.AND P0, PT, R9, UR4, PT ;  /* 0x0000000409007c0c */ /* 0x000fe2000bf06270 */
[----:B--2---:R-:W-:-:S12]  /*0100*/  FFMA R0, R3, R3, R0 ;  /* 0x0000000303007223 */ /* 0x004fd80000000000 */
[----:B------:R-:W-:Y:S05]  /*0110*/  @!P0 BRA `(.L_x_14) ;  /* 0xfffffffc00e88947 */ /* 0x000fea000383ffff */
.L_x_13:
[----:B------:R-:W-:Y:S05]  /*0120*/  BSYNC.RECONVERGENT B0 ;  /* 0x0000000000007941 */ /* 0x000fea0003800200 */
.L_x_12:
[----:B------:R-:W0:Y:S01]  /*0130*/  S2UR UR5, SR_CgaCtaId ;  /* 0x00000000000579c3 */ /* 0x000e220000008800 */
[----:B------:R-:W-:Y:S01]  /*0140*/  UMOV UR4, 0x400 ;  /* 0x0000040000047882 */ /* 0x000fe20000000000 */
[----:B------:R-:W1:Y:S02]  /*0150*/  LDCU UR8, c[0x0][0x360] ;  /* 0x00006c00ff0877ac */ /* 0x000e640008000800 */
[----:B-1----:R-:W-:Y:S02]  /*0160*/  UISETP.GE.U32.AND UP0, UPT, UR8, 0x2, UPT ;  /* 0x000000020800788c */ /* 0x002fe4000bf06070 */
[----:B0-----:R-:W-:-:S06]  /*0170*/  ULEA UR4, UR5, UR4, 0x18 ;  /* 0x0000000405047291 */ /* 0x001fcc000f8ec0ff */
[----:B------:R-:W-:-:S05]  /*0180*/  LEA R4, R7, UR4, 0x2 ;  /* 0x0000000407047c11 */ /* 0x000fca000f8e10ff */
[----:B------:R0:W-:Y:S01]  /*0190*/  STS [R4], R0 ;  /* 0x0000000004007388 */ /* 0x0001e20000000800 */
[----:B------:R-:W-:Y:S06]  /*01a0*/  BAR.SYNC.DEFER_BLOCKING 0x0 ;  /* 0x0000000000007b1d */ /* 0x000fec0000010000 */
[----:B------:R-:W-:Y:S05]  /*01b0*/  BRA.U !UP0, `(.L_x_15) ;  /* 0x0000000108307547 */ /* 0x000fea000b800000 */
[----:B0-----:R-:W-:-:S07]  /*01c0*/  IMAD.U32 R0, RZ, RZ, UR8 ;  /* 0x00000008ff007e24 */ /* 0x001fce000f8e00ff */
.L_x_16:
[----:B------:R-:W-:-:S04]  /*01d0*/  SHF.R.U32.HI R5, RZ, 0x1, R0 ;  /* 0x00000001ff057819 */ /* 0x000fc80000011600 */
[----:B------:R-:W-:-:S13]  /*01e0*/  ISETP.GE.U32.AND P0, PT, R7, R5, PT ;  /* 0x000000050700720c */ /* 0x000fda0003f06070 */
[----:B------:R-:W-:Y:S01]  /*01f0*/  @!P0 IMAD R2, R5, 0x4, R4 ;  /* 0x0000000405028824 */ /* 0x000fe200078e0204 */
[----:B------:R-:W-:Y:S05]  /*0200*/  @!P0 LDS R3, [R4] ;  /* 0x0000000004038984 */ /* 0x000fea0000000800 */
[----:B------:R-:W0:Y:S02]  /*0210*/  @!P0 LDS R2, [R2] ;  /* 0x0000000002028984 */ /* 0x000e240000000800 */
[----:B0-----:R-:W-:-:S05]  /*0220*/  @!P0 FADD R3, R2, R3 ;  /* 0x0000000302038221 */ /* 0x001fca0000000000 */
[----:B------:R1:W-:Y:S01]  /*0230*/  @!P0 STS [R4], R3 ;  /* 0x0000000304008388 */ /* 0x0003e20000000800 */
[----:B------:R-:W-:Y:S01]  /*0240*/  BAR.SYNC.DEFER_BLOCKING 0x0 ;  /* 0x0000000000007b1d */ /* 0x000fe20000010000 */
[----:B------:R-:W-:Y:S02]  /*0250*/  ISETP.GT.U32.AND P0, PT, R0, 0x3, PT ;  /* 0x000000030000780c */ /* 0x000fe40003f04070 */
[----:B------:R-:W-:-:S11]  /*0260*/  MOV R0, R5 ;  /* 0x0000000500007202 */ /* 0x000fd60000000f00 */
[----:B-1----:R-:W-:Y:S05]  /*0270*/  @P0 BRA `(.L_x_16) ;  /* 0xfffffffc00d40947 */ /* 0x002fea000383ffff */
.L_x_15:
[----:B------:R-:W1:Y:S01]  /*0280*/  S2UR UR5, SR_CgaCtaId ;  /* 0x00000000000579c3 */ /* 0x000e620000008800 */
[----:B------:R-:W-:Y:S02]  /*0290*/  UMOV UR4, 0x400 ;  /* 0x0000040000047882 */ /* 0x000fe40000000000 */
[----:B-1----:R-:W-:-:S09]  /*02a0*/  ULEA UR4, UR5, UR4, 0x18 ;  /* 0x0000000405047291 */ /* 0x002fd2000f8ec0ff */
[----:B0-----:R-:W0:Y:S02]  /*02b0*/  LDS R0, [UR4] ;  /* 0x00000004ff007984 */ /* 0x001e240008000800 */
[----:B------:R-:W1:Y:S01]  /*02c0*/  LDCU UR4, c[0x0][0x388] ;  /* 0x00007100ff0477ac */ /* 0x000e620008000800 */
[----:B------:R-:W-:Y:S01]  /*02d0*/  BAR.SYNC.DEFER_BLOCKING 0x0 ;  /* 0x0000000000007b1d */ /* 0x000fe20000010000 */
[----:B-1----:R-:W-:-:S13]  /*02e0*/  ISETP.GE.AND P0, PT, R7, UR4, PT ;  /* 0x0000000407007c0c */ /* 0x002fda000bf06270 */
[----:B------:R-:W-:Y:S05]  /*02f0*/  @P0 EXIT ;  /* 0x000000000000094d */ /* 0x000fea0003800000 */
[----:B0-----:R-:W-:Y:S01]  /*0300*/  FADD R0, R0, 9.9999999600419720025e-13 ;  /* 0x2b8cbccc00007421 */ /* 0x001fe20000000000 */
[----:B------:R-:W0:Y:S01]  /*0310*/  LDC.64 R4, c[0x0][0x380] ;  /* 0x0000e000ff047b82 */ /* 0x000e220000000a00 */
[----:B------:R-:W1:Y:S02]  /*0320*/  LDCU UR4, c[0x0][0x388] ;  /* 0x00007100ff0477ac */ /* 0x000e640008000800 */
[----:B------:R-:W-:Y:S01]  /*0330*/  VIADD R2, R0, 0xf3000000 ;  /* 0xf300000000027836 */ /* 0x000fe20000000000 */
[----:B------:R2:W3:Y:S04]  /*0340*/  MUFU.RSQ R3, R0 ;  /* 0x0000000000037308 */ /* 0x0004e80000001400 */
[----:B------:R-:W-:-:S13]  /*0350*/  ISETP.GT.U32.AND P0, PT, R2, 0x727fffff, PT ;  /* 0x727fffff0200780c */ /* 0x000fda0003f04070 */
[----:B-123--:R-:W-:Y:S05]  /*0360*/  @!P0 BRA `(.L_x_17) ;  /* 0x0000000000108947 */ /* 0x00efea0003800000 */
[----:B------:R-:W-:-:S07]  /*0370*/  MOV R6, 0x390 ;  /* 0x0000039000067802 */ /* 0x000fce0000000f00 */
[----:B0-----:R-:W-:Y:S05]  /*0380*/  CALL.REL.NOINC `($__internal_0_$__cuda_sm20_sqrt_rn_f32_slowpath) ;  /* 0x0000000000687944 */ /* 0x001fea0003c00000 */
[----:B------:R-:W-:Y:S01]  /*0390*/  IMAD.MOV.U32 R3, RZ, RZ, R0 ;  /* 0x000000ffff037224 */ /* 0x000fe200078e0000 */
[----:B------:R-:W-:Y:S06]  /*03a0*/  BRA `(.L_x_18) ;  /* 0x0000000000107947 */ /* 0x000fec0003800000 */
.L_x_17:
[----:B------:R-:W-:Y:S01]  /*03b0*/  FMUL.FTZ R9, R0, R3 ;  /* 0x0000000300097220 */ /* 0x000fe20000410000 */
[----:B------:R-:W-:-:S03]  /*03c0*/  FMUL.FTZ R3, R3, 0.5 ;  /* 0x3f00000003037820 */ /* 0x000fc60000410000 */
[----:B------:R-:W-:-:S04]  /*03d0*/  FFMA R0, -R9, R9, R0 ;  /* 0x0000000909007223 */ /* 0x000fc80000000100 */
[----:B------:R-:W-:-:S07]  /*03e0*/  FFMA R3, R0, R3, R9 ;  /* 0x0000000300037223 */ /* 0x000fce0000000009 */
.L_x_18:
[----:B0-----:R-:W-:-:S05]  /*03f0*/  IMAD.WIDE R8, R7, 0x4, R4 ;  /* 0x0000000407087825 */ /* 0x001fca00078e0204 */
[----:B------:R-:W2:Y:S01]  /*0400*/  LDG.E R0, desc[UR6][R8.64] ;  /* 0x0000000608007981 */ /* 0x000ea2000c1e1900 */
[----:B------:R-:W0:Y:S01]  /*0410*/  MUFU.RCP R2, R3 ;  /* 0x0000000300027308 */ /* 0x000e220000001000 */
[----:B------:R-:W-:Y:S01]  /*0420*/  BSSY.RECONVERGENT B0, `(.L_x_19) ;  /* 0x000000b000007945 */ /* 0x000fe20003800200 */
[----:B0-----:R-:W-:-:S04]  /*0430*/  FFMA R11, -R3, R2, 1 ;  /* 0x3f800000030b7423 */ /* 0x001fc80000000102 */
[----:B------:R-:W-:Y:S02]  /*0440*/  FFMA R11, R2, R11, R2 ;  /* 0x0000000b020b7223 */ /* 0x000fe40000000002 */
[----:B--2---:R-:W0:Y:S02]  /*0450*/  FCHK P0, R0, R3 ;  /* 0x0000000300007302 */ /* 0x004e240000000000 */
[----:B------:R-:W-:-:S04]  /*0460*/  FFMA R2, R0, R11, RZ ;  /* 0x0000000b00027223 */ /* 0x000fc800000000ff */
[----:B------:R-:W-:-:S04]  /*0470*/  FFMA R6, -R3, R2, R0 ;  /* 0x0000000203067223 */ /* 0x000fc80000000100 */
[----:B------:R-:W-:Y:S01]  /*0480*/  FFMA R11, R11, R6, R2 ;  /* 0x000000060b0b7223 */ /* 0x000fe20000000002 */
[----:B0-----:R-:W-:Y:S06]  /*0490*/  @!P0 BRA `(.L_x_20) ;  /* 0x00000000000c8947 */ /* 0x001fec0003800000 */
[----:B------:R-:W-:-:S07]  /*04a0*/  MOV R2, 0x4c0 ;  /* 0x000004c000027802 */ /* 0x000fce0000000f00 */
[----:B------:R-:W-:Y:S05]  /*04b0*/  CALL.REL.NOINC `($__internal_1_$__cuda_sm3x_div_rn_noftz_f32_slowpath) ;  /* 0x00000000007c7944 */ /* 0x000fea0003c00000 */
[----:B------:R-:W-:-:S07]  /*04c0*/  IMAD.MOV.U32 R11, RZ, RZ, R0 ;  /* 0x000000ffff0b7224 */ /* 0x000fce00078e0000 */
.L_x_20:
[----:B------:R-:W-:Y:S05]  /*04d0*/  BSYNC.RECONVERGENT B0 ;  /* 0x0000000000007941 */ /* 0x000fea0003800200 */
.L_x_19:
[----:B------:R1:W-:Y:S01]  /*04e0*/  STG.E desc[UR6][R8.64], R11 ;  /* 0x0000000b08007986 */ /* 0x0003e2000c101906 */
[----:B------:R-:W-:-:S05]  /*04f0*/  VIADD R7, R7, UR8 ;  /* 0x0000000807077c36 */ /* 0x000fca0008000000 */
[----:B------:R-:W-:-:S13]  /*0500*/  ISETP.GE.AND P0, PT, R7, UR4, PT ;  /* 0x0000000407007c0c */ /* 0x000fda000bf06270 */
[----:B-1----:R-:W-:Y:S05]  /*0510*/  @!P0 BRA `(.L_x_18) ;  /* 0xfffffffc00b48947 */ /* 0x002fea000383ffff */
[----:B------:R-:W-:Y:S05]  /*0520*/  EXIT ;  /* 0x000000000000794d */ /* 0x000fea0003800000 */
        .weak           $__internal_0_$__cuda_sm20_sqrt_rn_f32_slowpath
        .type           $__internal_0_$__cuda_sm20_sqrt_rn_f32_slowpath,@function
        .size           $__internal_0_$__cuda_sm20_sqrt_rn_f32_slowpath,($__internal_1_$__cuda_sm3x_div_rn_noftz_f32_slowpath - $__internal_0_$__cuda_sm20_sqrt_rn_f32_slowpath)
$__internal_0_$__cuda_sm20_sqrt_rn_f32_slowpath:
[----:B------:R-:W-:-:S13]  /*0530*/  LOP3.LUT P0, RZ, R0, 0x7fffffff, RZ, 0xc0, !PT ;  /* 0x7fffffff00ff7812 */ /* 0x000fda000780c0ff */
[----:B------:R-:W-:Y:S01]  /*0540*/  @!P0 IMAD.MOV.U32 R2, RZ, RZ, R0 ;  /* 0x000000ffff028224 */ /* 0x000fe200078e0000 */
[----:B------:R-:W-:Y:S06]  /*0550*/  @!P0 BRA `(.L_x_21) ;  /* 0x0000000000448947 */ /* 0x000fec0003800000 */
[----:B------:R-:W-:-:S13]  /*0560*/  FSETP.GEU.FTZ.AND P0, PT, R0, RZ, PT ;  /* 0x000000ff0000720b */ /* 0x000fda0003f1e000 */
[----:B------:R-:W-:Y:S01]  /*0570*/  @!P0 MOV R2, 0x7fffffff ;  /* 0x7fffffff00028802 */ /* 0x000fe20000000f00 */
[----:B------:R-:W-:Y:S06]  /*0580*/  @!P0 BRA `(.L_x_21) ;  /* 0x0000000000388947 */ /* 0x000fec0003800000 */
[----:B------:R-:W-:-:S13]  /*0590*/  FSETP.GTU.FTZ.AND P0, PT, |R0|, +INF , PT ;  /* 0x7f8000000000780b */ /* 0x000fda0003f1c200 */
[----:B------:R-:W-:Y:S01]  /*05a0*/  @P0 FADD.FTZ R2, R0, 1 ;  /* 0x3f80000000020421 */ /* 0x000fe20000010000 */
[----:B------:R-:W-:Y:S06]  /*05b0*/  @P0 BRA `(.L_x_21) ;  /* 0x00000000002c0947 */ /* 0x000fec0003800000 */
[----:B------:R-:W-:-:S13]  /*05c0*/  FSETP.NEU.FTZ.AND P0, PT, |R0|, +INF , PT ;  /* 0x7f8000000000780b */ /* 0x000fda0003f1d200 */
[----:B------:R-:W-:Y:S01]  /*05d0*/  @!P0 IMAD.MOV.U32 R2, RZ, RZ, R0 ;  /* 0x000000ffff028224 */ /* 0x000fe200078e0000 */
[----:B------:R-:W-:Y:S06]  /*05e0*/  @!P0 BRA `(.L_x_21) ;  /* 0x0000000000208947 */ /* 0x000fec0003800000 */
[----:B------:R-:W-:-:S04]  /*05f0*/  FFMA R0, R0, 1.84467440737095516160e+19, RZ ;  /* 0x5f80000000007823 */ /* 0x000fc800000000ff */
[----:B------:R-:W0:Y:S02]  /*0600*/  MUFU.RSQ R3, R0 ;  /* 0x0000000000037308 */ /* 0x000e240000001400 */
[----:B0-----:R-:W-:Y:S01]  /*0610*/  FMUL.FTZ R9, R0, R3 ;  /* 0x0000000300097220 */ /* 0x001fe20000410000 */
[----:B------:R-:W-:-:S03]  /*0620*/  FMUL.FTZ R3, R3, 0.5 ;  /* 0x3f00000003037820 */ /* 0x000fc60000410000 */
[----:B------:R-:W-:-:S04]  /*0630*/  FADD.FTZ R2, -R9, -RZ ;  /* 0x800000ff09027221 */ /* 0x000fc80000010100 */
[----:B------:R-:W-:-:S04]  /*0640*/  FFMA R2, R9, R2, R0 ;  /* 0x0000000209027223 */ /* 0x000fc80000000000 */
[----:B------:R-:W-:-:S04]  /*0650*/  FFMA R2, R2, R3, R9 ;  /* 0x0000000302027223 */ /* 0x000fc80000000009 */
[----:B------:R-:W-:-:S07]  /*0660*/  FMUL.FTZ R2, R2, 2.3283064365386962891e-10 ;  /* 0x2f80000002027820 */ /* 0x000fce0000410000 */
.L_x_21:
[----:B------:R-:W-:Y:S02]  /*0670*/  IMAD.MOV.U32 R0, RZ, RZ, R2 ;  /* 0x000000ffff007224 */ /* 0x000fe400078e0002 */
[----:B------:R-:W-:Y:S02]  /*0680*/  IMAD.MOV.U32 R2, RZ, RZ, R6 ;  /* 0x000000ffff027224 */ /* 0x000fe400078e0006 */
[----:B------:R-:W-:-:S04]  /*0690*/  IMAD.MOV.U32 R3, RZ, RZ, 0x0 ;  /* 0x00000000ff037424 */ /* 0x000fc800078e00ff */
[----:B------:R-:W-:Y:S05]  /*06a0*/  RET.REL.NODEC R2 `(_Z11l2normalizePfi) ;  /* 0xfffffff802547950 */ /* 0x000fea0003c3ffff */
        .weak           $__internal_1_$__cuda_sm3x_div_rn_noftz_f32_slowpath
        .type           $__internal_1_$__cuda_sm3x_div_rn_noftz_f32_slowpath,@function
        .size           $__internal_1_$__cuda_sm3x_div_rn_noftz_f32_slowpath,(.L_x_36 - $__internal_1_$__cuda_sm3x_div_rn_noftz_f32_slowpath)
$__internal_1_$__cuda_sm3x_div_rn_noftz_f32_slowpath:
[--C-:B------:R-:W-:Y:S01]  /*06b0*/  SHF.R.U32.HI R10, RZ, 0x17, R3.reuse ;  /* 0x00000017ff0a7819 */ /* 0x100fe20000011603 */
[----:B------:R-:W-:Y:S01]  /*06c0*/  BSSY.RECONVERGENT B1, `(.L_x_22) ;  /* 0x0000064000017945 */ /* 0x000fe20003800200 */
[--C-:B------:R-:W-:Y:S01]  /*06d0*/  SHF.R.U32.HI R6, RZ, 0x17, R0.reuse ;  /* 0x00000017ff067819 */ /* 0x100fe20000011600 */
[----:B------:R-:W-:Y:S01]  /*06e0*/  IMAD.MOV.U32 R11, RZ, RZ, R0 ;  /* 0x000000ffff0b7224 */ /* 0x000fe200078e0000 */
[----:B------:R-:W-:Y:S01]  /*06f0*/  LOP3.LUT R10, R10, 0xff, RZ, 0xc0, !PT ;  /* 0x000000ff0a0a7812 */ /* 0x000fe200078ec0ff */
[----:B------:R-:W-:Y:S01]  /*0700*/  IMAD.MOV.U32 R12, RZ, RZ, R3 ;  /* 0x000000ffff0c7224 */ /* 0x000fe200078e0003 */
[----:B------:R-:W-:Y:S02]  /*0710*/  LOP3.LUT R16, R6, 0xff, RZ, 0xc0, !PT ;  /* 0x000000ff06107812 */ /* 0x000fe400078ec0ff */
[----:B------:R-:W-:-:S03]  /*0720*/  IADD3 R14, PT, PT, R10, -0x1, RZ ;  /* 0xffffffff0a0e7810 */ /* 0x000fc60007ffe0ff */
[----:B------:R-:W-:Y:S01]  /*0730*/  VIADD R13, R16, 0xffffffff ;  /* 0xffffffff100d7836 */ /* 0x000fe20000000000 */
[----:B------:R-:W-:-:S04]  /*0740*/  ISETP.GT.U32.AND P0, PT, R14, 0xfd, PT ;  /* 0x000000fd0e00780c */ /* 0x000fc80003f04070 */
[----:B------:R-:W-:-:S13]  /*0750*/  ISETP.GT.U32.OR P0, PT, R13, 0xfd, P0 ;  /* 0x000000fd0d00780c */ /* 0x000fda0000704470 */
[----:B------:R-:W-:Y:S01]  /*0760*/  @!P0 IMAD.MOV.U32 R6, RZ, RZ, RZ ;  /* 0x000000ffff068224 */ /* 0x000fe200078e00ff */
[----:B------:R-:W-:Y:S06]  /*0770*/  @!P0 BRA `(.L_x_23) ;  /* 0x00000000005c8947 */ /* 0x000fec0003800000 */
[----:B------:R-:W-:Y:S02]  /*0780*/  FSETP.GTU.FTZ.AND P1, PT, |R3|, +INF , PT ;  /* 0x7f8000000300780b */ /* 0x000fe40003f3c200 */
[----:B------:R-:W-:-:S04]  /*0790*/  FSETP.GTU.FTZ.AND P0, PT, |R0|, +INF , PT ;  /* 0x7f8000000000780b */ /* 0x000fc80003f1c200 */
[----:B------:R-:W-:-:S13]  /*07a0*/  PLOP3.LUT P0, PT, P0, P1, PT, 0xf8, 0x8f ;  /* 0x00000000008f781c */ /* 0x000fda0000703f70 */
[----:B------:R-:W-:Y:S05]  /*07b0*/  @P0 BRA `(.L_x_24) ;  /* 0x00000004004c0947 */ /* 0x000fea0003800000 */
[----:B------:R-:W-:-:S13]  /*07c0*/  LOP3.LUT P0, RZ, R12, 0x7fffffff, R11, 0xc8, !PT ;  /* 0x7fffffff0cff7812 */ /* 0x000fda000780c80b */
[----:B------:R-:W-:Y:S05]  /*07d0*/  @!P0 BRA `(.L_x_25) ;  /* 0x00000004003c8947 */ /* 0x000fea0003800000 */
[C---:B------:R-:W-:Y:S02]  /*07e0*/  FSETP.NEU.FTZ.AND P2, PT, |R0|.reuse, +INF , PT ;  /* 0x7f8000000000780b */ /* 0x040fe40003f5d200 */
[----:B------:R-:W-:Y:S02]  /*07f0*/  FSETP.NEU.FTZ.AND P1, PT, |R3|, +INF , PT ;  /* 0x7f8000000300780b */ /* 0x000fe40003f3d200 */
[----:B------:R-:W-:-:S11]  /*0800*/  FSETP.NEU.FTZ.AND P0, PT, |R0|, +INF , PT ;  /* 0x7f8000000000780b */ /* 0x000fd60003f1d200 */
[----:B------:R-:W-:Y:S05]  /*0810*/  @!P1 BRA !P2, `(.L_x_25) ;  /* 0x00000004002c9947 */ /* 0x000fea0005000000 */
[----:B------:R-:W-:-:S04]  /*0820*/  LOP3.LUT P2, RZ, R11, 0x7fffffff, RZ, 0xc0, !PT ;  /* 0x7fffffff0bff7812 */ /* 0x000fc8000784c0ff */
[----:B------:R-:W-:-:S13]  /*0830*/  PLOP3.LUT P1, PT, P1, P2, PT, 0x2f, 0xf2 ;  /* 0x0000000000f2781c */ /* 0x000fda0000f24577 */
[----:B------:R-:W-:Y:S05]  /*0840*/  @P1 BRA `(.L_x_26) ;  /* 0x0000000400181947 */ /* 0x000fea0003800000 */
[----:B------:R-:W-:-:S04]  /*0850*/  LOP3.LUT P1, RZ, R12, 0x7fffffff, RZ, 0xc0, !PT ;  /* 0x7fffffff0cff7812 */ /* 0x000fc8000782c0ff */
[----:B------:R-:W-:-:S13]  /*0860*/  PLOP3.LUT P0, PT, P0, P1, PT, 0x2f, 0xf2 ;  /* 0x0000000000f2781c */ /* 0x000fda0000702577 */
[----:B------:R-:W-:Y:S05]  /*0870*/  @P0 BRA `(.L_x_27) ;  /* 0x0000000400000947 */ /* 0x000fea0003800000 */
[----:B------:R-:W-:Y:S02]  /*0880*/  ISETP.GE.AND P0, PT, R13, RZ, PT ;  /* 0x000000ff0d00720c */ /* 0x000fe40003f06270 */
[----:B------:R-:W-:-:S11]  /*0890*/  ISETP.GE.AND P1, PT, R14, RZ, PT ;  /* 0x000000ff0e00720c */ /* 0x000fd60003f26270 */
[----:B------:R-:W-:Y:S01]  /*08a0*/  @P0 MOV R6, RZ ;  /* 0x000000ff00060202 */ /* 0x000fe20000000f00 */
[----:B------:R-:W-:Y:S02]  /*08b0*/  @!P0 IMAD.MOV.U32 R6, RZ, RZ, -0x40 ;  /* 0xffffffc0ff068424 */ /* 0x000fe400078e00ff */
[----:B------:R-:W-:Y:S01]  /*08c0*/  @!P0 FFMA R11, R0, 1.84467440737095516160e+19, RZ ;  /* 0x5f800000000b8823 */ /* 0x000fe200000000ff */
[----:B------:R-:W-:Y:S01]  /*08d0*/  @!P1 FFMA R12, R3, 1.84467440737095516160e+19, RZ ;  /* 0x5f800000030c9823 */ /* 0x000fe200000000ff */
[----:B------:R-:W-:-:S07]  /*08e0*/  @!P1 VIADD R6, R6, 0x40 ;  /* 0x0000004006069836 */ /* 0x000fce0000000000 */
.L_x_23:
[----:B------:R-:W-:Y:S01]  /*08f0*/  LEA R13, R10, 0xc0800000, 0x17 ;  /* 0xc08000000a0d7811 */ /* 0x000fe200078eb8ff */
[----:B------:R-:W-:Y:S04]  /*0900*/  BSSY.RECONVERGENT B2, `(.L_x_28) ;  /* 0x0000036000027945 */ /* 0x000fe80003800200 */
[----:B------:R-:W-:Y:S02]  /*0910*/  IMAD.IADD R13, R12, 0x1, -R13 ;  /* 0x000000010c0d7824 */ /* 0x000fe400078e0a0d */
[----:B------:R-:W-:Y:S02]  /*0920*/  VIADD R12, R16, 0xffffff81 ;  /* 0xffffff81100c7836 */ /* 0x000fe40000000000 */
[----:B------:R-:W0:Y:S01]  /*0930*/  MUFU.RCP R14, R13 ;  /* 0x0000000d000e7308 */ /* 0x000e220000001000 */
[----:B------:R-:W-:Y:S01]  /*0940*/  FADD.FTZ R15, -R13, -RZ ;  /* 0x800000ff0d0f7221 */ /* 0x000fe20000010100 */
[----:B------:R-:W-:-:S03]  /*0950*/  IMAD R0, R12, -0x800000, R11 ;  /* 0xff8000000c007824 */ /* 0x000fc600078e020b */
[----:B0-----:R-:W-:-:S04]  /*0960*/  FFMA R17, R14, R15, 1 ;  /* 0x3f8000000e117423 */ /* 0x001fc8000000000f */
[----:B------:R-:W-:-:S04]  /*0970*/  FFMA R16, R14, R17, R14 ;  /* 0x000000110e107223 */ /* 0x000fc8000000000e */
[----:B------:R-:W-:-:S04]  /*0980*/  FFMA R11, R0, R16, RZ ;  /* 0x00000010000b7223 */ /* 0x000fc800000000ff */
[----:B------:R-:W-:-:S04]  /*0990*/  FFMA R14, R15, R11, R0 ;  /* 0x0000000b0f0e7223 */ /* 0x000fc80000000000 */
[----:B------:R-:W-:Y:S01]  /*09a0*/  FFMA R17, R16, R14, R11 ;  /* 0x0000000e10117223 */ /* 0x000fe2000000000b */
[----:B------:R-:W-:-:S03]  /*09b0*/  IADD3 R11, PT, PT, R12, 0x7f, -R10 ;  /* 0x0000007f0c0b7810 */ /* 0x000fc60007ffe80a */
[----:B------:R-:W-:Y:S01]  /*09c0*/  FFMA R14, R15, R17, R0 ;  /* 0x000000110f0e7223 */ /* 0x000fe20000000000 */
[----:B------:R-:W-:-:S03]  /*09d0*/  IADD3 R11, PT, PT, R11, R6, RZ ;  /* 0x000000060b0b7210 */ /* 0x000fc60007ffe0ff */
[----:B------:R-:W-:-:S05]  /*09e0*/  FFMA R0, R16, R14, R17 ;  /* 0x0000000e10007223 */ /* 0x000fca0000000011 */
[----:B------:R-:W-:-:S04]  /*09f0*/  SHF.R.U32.HI R10, RZ, 0x17, R0 ;  /* 0x00000017ff0a7819 */ /* 0x000fc80000011600 */
[----:B------:R-:W-:-:S05]  /*0a00*/  LOP3.LUT R10, R10, 0xff, RZ, 0xc0, !PT ;  /* 0x000000ff0a0a7812 */ /* 0x000fca00078ec0ff */
[----:B------:R-:W-:-:S04]  /*0a10*/  IMAD.IADD R12, R10, 0x1, R11 ;  /* 0x000000010a0c7824 */ /* 0x000fc800078e020b */
[----:B------:R-:W-:-:S05]  /*0a20*/  VIADD R6, R12, 0xffffffff ;  /* 0xffffffff0c067836 */ /* 0x000fca0000000000 */
[----:B------:R-:W-:-:S13]  /*0a30*/  ISETP.GE.U32.AND P0, PT, R6, 0xfe, PT ;  /* 0x000000fe0600780c */ /* 0x000fda0003f06070 */
[----:B------:R-:W-:Y:S05]  /*0a40*/  @!P0 BRA `(.L_x_29) ;  /* 0x0000000000808947 */ /* 0x000fea0003800000 */
[----:B------:R-:W-:-:S13]  /*0a50*/  ISETP.GT.AND P0, PT, R12, 0xfe, PT ;  /* 0x000000fe0c00780c */ /* 0x000fda0003f04270 */
[----:B------:R-:W-:Y:S05]  /*0a60*/  @P0 BRA `(.L_x_30) ;  /* 0x00000000006c0947 */ /* 0x000fea0003800000 */
[----:B------:R-:W-:-:S13]  /*0a70*/  ISETP.GE.AND P0, PT, R12, 0x1, PT ;  /* 0x000000010c00780c */ /* 0x000fda0003f06270 */
[----:B------:R-:W-:Y:S05]  /*0a80*/  @P0 BRA `(.L_x_31) ;  /* 0x0000000000740947 */ /* 0x000fea0003800000 */
[----:B------:R-:W-:Y:S02]  /*0a90*/  ISETP.GE.AND P0, PT, R12, -0x18, PT ;  /* 0xffffffe80c00780c */ /* 0x000fe40003f06270 */
[----:B------:R-:W-:-:S11]  /*0aa0*/  LOP3.LUT R0, R0, 0x80000000, RZ, 0xc0, !PT ;  /* 0x8000000000007812 */ /* 0x000fd600078ec0ff */
[----:B------:R-:W-:Y:S05]  /*0ab0*/  @!P0 BRA `(.L_x_31) ;  /* 0x0000000000688947 */ /* 0x000fea0003800000 */
[-CC-:B------:R-:W-:Y:S01]  /*0ac0*/  FFMA.RZ R6, R16, R14.reuse, R17.reuse ;  /* 0x0000000e10067223 */ /* 0x180fe2000000c011 */
[----:B------:R-:W-:Y:S02]  /*0ad0*/  VIADD R13, R12, 0x20 ;  /* 0x000000200c0d7836 */ /* 0x000fe40000000000 */
[-CC-:B------:R-:W-:Y:S01]  /*0ae0*/  FFMA.RM R11, R16, R14.reuse, R17.reuse ;  /* 0x0000000e100b7223 */ /* 0x180fe20000004011 */
[----:B------:R-:W-:Y:S02]  /*0af0*/  ISETP.NE.AND P2, PT, R12, RZ, PT ;  /* 0x000000ff0c00720c */ /* 0x000fe40003f45270 */
[----:B------:R-:W-:Y:S01]  /*0b00*/  LOP3.LUT R10, R6, 0x7fffff, RZ, 0xc0, !PT ;  /* 0x007fffff060a7812 */ /* 0x000fe200078ec0ff */
[----:B------:R-:W-:Y:S01]  /*0b10*/  FFMA.RP R6, R16, R14, R17 ;  /* 0x0000000e10067223 */ /* 0x000fe20000008011 */
[----:B------:R-:W-:Y:S01]  /*0b20*/  ISETP.NE.AND P1, PT, R12, RZ, PT ;  /* 0x000000ff0c00720c */ /* 0x000fe20003f25270 */
[----:B------:R-:W-:Y:S01]  /*0b30*/  IMAD.MOV R12, RZ, RZ, -R12 ;  /* 0x000000ffff0c7224 */ /* 0x000fe200078e0a0c */
[----:B------:R-:W-:-:S02]  /*0b40*/  LOP3.LUT R10, R10, 0x800000, RZ, 0xfc, !PT ;  /* 0x008000000a0a7812 */ /* 0x000fc400078efcff */
[----:B------:R-:W-:Y:S02]  /*0b50*/  FSETP.NEU.FTZ.AND P0, PT, R6, R11, PT ;  /* 0x0000000b0600720b */ /* 0x000fe40003f1d000 */
[----:B------:R-:W-:Y:S02]  /*0b60*/  SHF.L.U32 R13, R10, R13, RZ ;  /* 0x0000000d0a0d7219 */ /* 0x000fe400000006ff */
[----:B------:R-:W-:Y:S02]  /*0b70*/  SEL R11, R12, RZ, P2 ;  /* 0x000000ff0c0b7207 */ /* 0x000fe40001000000 */
[----:B------:R-:W-:Y:S02]  /*0b80*/  ISETP.NE.AND P1, PT, R13, RZ, P1 ;  /* 0x000000ff0d00720c */ /* 0x000fe40000f25270 */
[----:B------:R-:W-:Y:S02]  /*0b90*/  SHF.R.U32.HI R11, RZ, R11, R10 ;  /* 0x0000000bff0b7219 */ /* 0x000fe4000001160a */
[----:B------:R-:W-:-:S02]  /*0ba0*/  PLOP3.LUT P0, PT, P0, P1, PT, 0xf8, 0x8f ;  /* 0x00000000008f781c */ /* 0x000fc40000703f70 */
[----:B------:R-:W-:Y:S02]  /*0bb0*/  SHF.R.U32.HI R13, RZ, 0x1, R11 ;  /* 0x00000001ff0d7819 */ /* 0x000fe4000001160b */
[----:B------:R-:W-:-:S04]  /*0bc0*/  SEL R6, RZ, 0x1, !P0 ;  /* 0x00000001ff067807 */ /* 0x000fc80004000000 */
[----:B------:R-:W-:-:S04]  /*0bd0*/  LOP3.LUT R6, R6, 0x1, R13, 0xf8, !PT ;  /* 0x0000000106067812 */ /* 0x000fc800078ef80d */
[----:B------:R-:W-:-:S04]  /*0be0*/  LOP3.LUT R6, R6, R11, RZ, 0xc0, !PT ;  /* 0x0000000b06067212 */ /* 0x000fc800078ec0ff */
[----:B------:R-:W-:-:S04]  /*0bf0*/  IADD3 R13, PT, PT, R13, R6, RZ ;  /* 0x000000060d0d7210 */ /* 0x000fc80007ffe0ff */
[----:B------:R-:W-:Y:S01]  /*0c00*/  LOP3.LUT R0, R13, R0, RZ, 0xfc, !PT ;  /* 0x000000000d007212 */ /* 0x000fe200078efcff */
[----:B------:R-:W-:Y:S06]  /*0c10*/  BRA `(.L_x_31) ;  /* 0x0000000000107947 */ /* 0x000fec0003800000 */
.L_x_30:
[----:B------:R-:W-:-:S04]  /*0c20*/  LOP3.LUT R0, R0, 0x80000000, RZ, 0xc0, !PT ;  /* 0x8000000000007812 */ /* 0x000fc800078ec0ff */
[----:B------:R-:W-:Y:S01]  /*0c30*/  LOP3.LUT R0, R0, 0x7f800000, RZ, 0xfc, !PT ;  /* 0x7f80000000007812 */ /* 0x000fe200078efcff */
[----:B------:R-:W-:Y:S06]  /*0c40*/  BRA `(.L_x_31) ;  /* 0x0000000000047947 */ /* 0x000fec0003800000 */
.L_x_29:
[----:B------:R-:W-:-:S07]  /*0c50*/  IMAD R0, R11, 0x800000, R0 ;  /* 0x008000000b007824 */ /* 0x000fce00078e0200 */
.L_x_31:
[----:B------:R-:W-:Y:S05]  /*0c60*/  BSYNC.RECONVERGENT B2 ;  /* 0x0000000000027941 */ /* 0x000fea0003800200 */
.L_x_28:
[----:B------:R-:W-:Y:S05]  /*0c70*/  BRA `(.L_x_32) ;  /* 0x0000000000207947 */ /* 0x000fea0003800000 */
.L_x_27:
[----:B------:R-:W-:-:S04]  /*0c80*/  LOP3.LUT R0, R12, 0x80000000, R11, 0x48, !PT ;  /* 0x800000000c007812 */ /* 0x000fc800078e480b */
[----:B------:R-:W-:Y:S01]  /*0c90*/  LOP3.LUT R0, R0, 0x7f800000, RZ, 0xfc, !PT ;  /* 0x7f80000000007812 */ /* 0x000fe200078efcff */
[----:B------:R-:W-:Y:S06]  /*0ca0*/  BRA `(.L_x_32) ;  /* 0x0000000000147947 */ /* 0x000fec0003800000 */
.L_x_26:
[----:B------:R-:W-:Y:S01]  /*0cb0*/  LOP3.LUT R0, R12, 0x80000000, R11, 0x48, !PT ;  /* 0x800000000c007812 */ /* 0x000fe200078e480b */
[----:B------:R-:W-:Y:S06]  /*0cc0*/  BRA `(.L_x_32) ;  /* 0x00000000000c7947 */ /* 0x000fec0003800000 */
.L_x_25:
[----:B------:R-:W0:Y:S01]  /*0cd0*/  MUFU.RSQ R0, -QNAN ;  /* 0xffc0000000007908 */ /* 0x000e220000001400 */
[----:B------:R-:W-:Y:S05]  /*0ce0*/  BRA `(.L_x_32) ;  /* 0x0000000000047947 */ /* 0x000fea0003800000 */
.L_x_24:
[----:B------:R-:W-:-:S07]  /*0cf0*/  FADD.FTZ R0, R0, R3 ;  /* 0x0000000300007221 */ /* 0x000fce0000010000 */
.L_x_32:
[----:B------:R-:W-:Y:S05]  /*0d00*/  BSYNC.RECONVERGENT B1 ;  /* 0x0000000000017941 */ /* 0x000fea0003800200 */
.L_x_22:
[----:B------:R-:W-:Y:S02]  /*0d10*/  IMAD.MOV.U32 R10, RZ, RZ, R2 ;  /* 0x000000ffff0a7224 */ /* 0x000fe400078e0002 */
[----:B------:R-:W-:-:S04]  /*0d20*/  IMAD.MOV.U32 R11, RZ, RZ, 0x0 ;  /* 0x00000000ff0b7424 */ /* 0x000fc800078e00ff */
[----:B0-----:R-:W-:Y:S05]  /*0d30*/  RET.REL.NODEC R10 `(_Z11l2normalizePfi) ;  /* 0xfffffff00ab07950 */ /* 0x001fea0003c3ffff */
.L_x_33:
        /* <DEDUP_REMOVED lines=12> */
.L_x_36:


//--------------------- .text._Z14tokenize3gramsPKciPf --------------------------
	.section	.text._Z14tokenize3gramsPKciPf,"ax",@progbits
	.align	128
        .global         _Z14tokenize3gramsPKciPf
        .type           _Z14tokenize3gramsPKciPf,@function
        .size           _Z14tokenize3gramsPKciPf,(.L_x_40 - _Z14tokenize3gramsPKciPf)
        .other          _Z14tokenize3gramsPKciPf,@"STO_CUDA_ENTRY STV_DEFAULT"
_Z14tokenize3gramsPKciPf:
.text._Z14tokenize3gramsPKciPf:
[----:B------:R-:W-:Y:S01]  /*0000*/  LDC R1, c[0x0][0x37c] ;  /* 0x0000df00ff017b82 */ /* 0x000fe20000000800 */
[----:B------:R-:W0:Y:S07]  /*0010*/  S2R R3, SR_TID.X ;  /* 0x0000000000037919 */ /* 0x000e2e0000002100 */
[----:B------:R-:W0:Y:S01]  /*0020*/  S2UR UR4, SR_CTAID.X ;  /* 0x00000000000479c3 */ /* 0x000e220000002500 */
[----:B------:R-:W1:Y:S07]  /*0030*/  LDCU UR5, c[0x0][0x388] ;  /* 0x00007100ff0577ac */ /* 0x000e6e0008000800 */
[----:B------:R-:W0:Y:S02]  /*0040*/  LDC R0, c[0x0][0x360] ;  /* 0x0000d800ff007b82 */ /* 0x000e240000000800 */
[----:B0-----:R-:W-:-:S04]  /*0050*/  IMAD R0, R0, UR4, R3 ;  /* 0x0000000400007c24 */ /* 0x001fc8000f8e0203 */
[----:B------:R-:W-:-:S05]  /*0060*/  VIADD R2, R0, 0x2 ;  /* 0x0000000200027836 */ /* 0x000fca0000000000 */
[----:B-1----:R-:W-:-:S13]  /*0070*/  ISETP.GE.AND P0, PT, R2, UR5, PT ;  /* 0x0000000502007c0c */ /* 0x002fda000bf06270 */
[----:B------:R-:W-:Y:S05]  /*0080*/  @P0 EXIT ;  /* 0x000000000000094d */ /* 0x000fea0003800000 */
[----:B------:R-:W0:Y:S01]  /*0090*/  LDCU.64 UR6, c[0x0][0x380] ;  /* 0x00007000ff0677ac */ /* 0x000e220008000a00 */
[----:B------:R-:W1:Y:S01]  /*00a0*/  LDCU.64 UR4, c[0x0][0x358] ;  /* 0x00006b00ff0477ac */ /* 0x000e620008000a00 */
[----:B0-----:R-:W-:-:S04]  /*00b0*/  IADD3 R2, P0, PT, R0, UR6, RZ ;  /* 0x0000000600027c10 */ /* 0x001fc8000ff1e0ff */
[----:B------:R-:W-:Y:S01]  /*00c0*/  LEA.HI.X.SX32 R3, R0, UR7, 0x1, P0 ;  /* 0x0000000700037c11 */ /* 0x000fe200080f0eff */
[----:B------:R-:W0:Y:S04]  /*00d0*/  LDCU.64 UR6, c[0x0][0x390] ;  /* 0x00007200ff0677ac */ /* 0x000e280008000a00 */
[----:B-1----:R-:W2:Y:S04]  /*00e0*/  LDG.E.U8.CONSTANT R0, desc[UR4][R2.64] ;  /* 0x0000000402007981 */ /* 0x002ea8000c1e9100 */
[----:B------:R-:W3:Y:S04]  /*00f0*/  LDG.E.U8.CONSTANT R4, desc[UR4][R2.64+0x1] ;  /* 0x0000010402047981 */ /* 0x000ee8000c1e9100 */
[----:B------:R1:W4:Y:S02]  /*0100*/  LDG.E.U8.CONSTANT R5, desc[UR4][R2.64+0x2] ;  /* 0x0000020402057981 */ /* 0x000324000c1e9100 */
[----:B-1----:R-:W-:Y:S01]  /*0110*/  IMAD.MOV.U32 R3, RZ, RZ, 0x3f800000 ;  /* 0x3f800000ff037424 */ /* 0x002fe200078e00ff */
[----:B--2---:R-:W-:-:S05]  /*0120*/  LOP3.LUT R0, R0, 0x811c9dc5, RZ, 0x3c, !PT ;  /* 0x811c9dc500007812 */ /* 0x004fca00078e3cff */
[----:B------:R-:W-:-:S05]  /*0130*/  IMAD R7, R0, 0x193, RZ ;  /* 0x0000019300077824 */ /* 0x000fca00078e02ff */
[----:B---3--:R-:W-:-:S05]  /*0140*/  LOP3.LUT R4, R7, R4, RZ, 0x3c, !PT ;  /* 0x0000000407047212 */ /* 0x008fca00078e3cff */
[----:B------:R-:W-:-:S05]  /*0150*/  IMAD R4, R4, 0x193, RZ ;  /* 0x0000019304047824 */ /* 0x000fca00078e02ff */
[----:B----4-:R-:W-:-:S05]  /*0160*/  LOP3.LUT R5, R4, R5, RZ, 0x3c, !PT ;  /* 0x0000000504057212 */ /* 0x010fca00078e3cff */
[----:B------:R-:W-:-:S05]  /*0170*/  IMAD R4, R5, 0x64c, RZ ;  /* 0x0000064c05047824 */ /* 0x000fca00078e02ff */
[----:B------:R-:W-:-:S04]  /*0180*/  LOP3.LUT R4, R4, 0x7ffc, RZ, 0xc0, !PT ;  /* 0x00007ffc04047812 */ /* 0x000fc800078ec0ff */
[----:B0-----:R-:W-:-:S05]  /*0190*/  IADD3 R4, P0, PT, R4, UR6, RZ ;  /* 0x0000000604047c10 */ /* 0x001fca000ff1e0ff */
[----:B------:R-:W-:-:S05]  /*01a0*/  IMAD.X R5, RZ, RZ, UR7, P0 ;  /* 0x00000007ff057e24 */ /* 0x000fca00080e06ff */
[----:B------:R-:W-:Y:S01]  /*01b0*/  REDG.E.ADD.F32.FTZ.RN.STRONG.GPU desc[UR4][R4.64], R3 ;  /* 0x00000003040079a6 */ /* 0x000fe2000c12f304 */
[----:B------:R-:W-:Y:S05]  /*01c0*/  EXIT ;  /* 0x000000000000794d */ /* 0x000fea0003800000 */
.L_x_34:
        /* <DEDUP_REMOVED lines=11> */
.L_x_40:


//--------------------- .nv.shared._Z12fuseDecisionPKfiPiPf --------------------------
	.section	.nv.shared._Z12fuseDecisionPKfiPiPf,"aw",@nobits
	.sectionflags	@""
	.align	4
.nv.shared._Z12fuseDecisionPKfiPiPf:
	.zero		2048


//--------------------- .nv.shared.reserved.0     --------------------------
	.section	.nv.shared.reserved.0,"aw",@nobits
	.weak		__nv_reservedSMEM_offset_0_alias
	.size		__nv_reservedSMEM_offset_0_alias, 0, 64
	.other		__nv_reservedSMEM_offset_0_alias,@"STO_CUDA_RESERVED_SHARED STV_DEFAULT"
__nv_reservedSMEM_offset_0_alias:
	.zero		0
	.zero		64


//--------------------- .nv.shared._Z11l2normalizePfi --------------------------
	.section	.nv.shared._Z11l2normalizePfi,"aw",@nobits
	.sectionflags	@""
	.align	4
.nv.shared._Z11l2normalizePfi:
	.zero		2048


//--------------------- .nv.constant0._Z12fuseDecisionPKfiPiPf --------------------------
	.section	.nv.constant0._Z12fuseDecisionPKfiPiPf,"a",@progbits
	.sectionflags	@""
	.align	4
.nv.constant0._Z12fuseDecisionPKfiPiPf:
	.zero		928


//--------------------- .nv.constant0._Z12matvecDotCosPKfS0_Pfii --------------------------
	.section	.nv.constant0._Z12matvecDotCosPKfS0_Pfii,"a",@progbits
	.sectionflags	@""
	.align	4
.nv.constant0._Z12matvecDotCosPKfS0_Pfii:
	.zero		928


//--------------------- .nv.constant0._Z11l2normalizePfi --------------------------
	.section	.nv.constant0._Z11l2normalizePfi,"a",@progbits
	.sectionflags	@""
	.align	4
.nv.constant0._Z11l2normalizePfi:
	.zero		908


//--------------------- .nv.constant0._Z14tokenize3gramsPKciPf --------------------------
	.section	.nv.constant0._Z14tokenize3gramsPKciPf,"a",@progbits
	.sectionflags	@""
	.align	4
.nv.constant0._Z14tokenize3gramsPKciPf:
	.zero		920


//--------------------- SYMBOLS --------------------------

	.type		.nv.reservedSmem.offset0,@object
	.size		.nv.reservedSmem.offset0,0x4
	.type		.nv.reservedSmem.cap,@object
	.size		.nv.reservedSmem.cap,0x4
